//
// Generated by NVIDIA NVVM Compiler
//
// Compiler Build ID: CL-36424714
// Cuda compilation tools, release 13.0, V13.0.88
// Based on NVVM 20.0.0
//

.version 9.0
.target sm_100
.address_size 64

	// .globl	_ZN3cub18CUB_300001_SM_10006detail11EmptyKernelIvEEvv
.global .align 1 .b8 _ZN30_INTERNAL_c4467e8a_4_k_cu_main4cuda3std3__45__cpo5beginE[1];
.global .align 1 .b8 _ZN30_INTERNAL_c4467e8a_4_k_cu_main4cuda3std3__45__cpo3endE[1];
.global .align 1 .b8 _ZN30_INTERNAL_c4467e8a_4_k_cu_main4cuda3std3__45__cpo6cbeginE[1];
.global .align 1 .b8 _ZN30_INTERNAL_c4467e8a_4_k_cu_main4cuda3std3__45__cpo4cendE[1];
.global .align 1 .b8 _ZN30_INTERNAL_c4467e8a_4_k_cu_main4cuda3std3__45__cpo6rbeginE[1];
.global .align 1 .b8 _ZN30_INTERNAL_c4467e8a_4_k_cu_main4cuda3std3__45__cpo4rendE[1];
.global .align 1 .b8 _ZN30_INTERNAL_c4467e8a_4_k_cu_main4cuda3std3__45__cpo7crbeginE[1];
.global .align 1 .b8 _ZN30_INTERNAL_c4467e8a_4_k_cu_main4cuda3std3__45__cpo5crendE[1];
.global .align 1 .b8 _ZN30_INTERNAL_c4467e8a_4_k_cu_main4cuda3std3__432_GLOBAL__N__c4467e8a_4_k_cu_main6ignoreE[1];
.global .align 1 .b8 _ZN30_INTERNAL_c4467e8a_4_k_cu_main4cuda3std3__419piecewise_constructE[1];
.global .align 1 .b8 _ZN30_INTERNAL_c4467e8a_4_k_cu_main4cuda3std3__48in_placeE[1];
.global .align 1 .b8 _ZN30_INTERNAL_c4467e8a_4_k_cu_main4cuda3std3__420unreachable_sentinelE[1];
.global .align 1 .b8 _ZN30_INTERNAL_c4467e8a_4_k_cu_main4cuda3std3__47nulloptE[1];
.global .align 1 .b8 _ZN30_INTERNAL_c4467e8a_4_k_cu_main4cuda3std3__48unexpectE[1];
.global .align 1 .b8 _ZN30_INTERNAL_c4467e8a_4_k_cu_main4cuda3std6ranges3__45__cpo4swapE[1];
.global .align 1 .b8 _ZN30_INTERNAL_c4467e8a_4_k_cu_main4cuda3std6ranges3__45__cpo9iter_moveE[1];
.global .align 1 .b8 _ZN30_INTERNAL_c4467e8a_4_k_cu_main4cuda3std6ranges3__45__cpo5beginE[1];
.global .align 1 .b8 _ZN30_INTERNAL_c4467e8a_4_k_cu_main4cuda3std6ranges3__45__cpo3endE[1];
.global .align 1 .b8 _ZN30_INTERNAL_c4467e8a_4_k_cu_main4cuda3std6ranges3__45__cpo6cbeginE[1];
.global .align 1 .b8 _ZN30_INTERNAL_c4467e8a_4_k_cu_main4cuda3std6ranges3__45__cpo4cendE[1];
.global .align 1 .b8 _ZN30_INTERNAL_c4467e8a_4_k_cu_main4cuda3std6ranges3__45__cpo7advanceE[1];
.global .align 1 .b8 _ZN30_INTERNAL_c4467e8a_4_k_cu_main4cuda3std6ranges3__45__cpo9iter_swapE[1];
.global .align 1 .b8 _ZN30_INTERNAL_c4467e8a_4_k_cu_main4cuda3std6ranges3__45__cpo4nextE[1];
.global .align 1 .b8 _ZN30_INTERNAL_c4467e8a_4_k_cu_main4cuda3std6ranges3__45__cpo4prevE[1];
.global .align 1 .b8 _ZN30_INTERNAL_c4467e8a_4_k_cu_main4cuda3std6ranges3__45__cpo4dataE[1];
.global .align 1 .b8 _ZN30_INTERNAL_c4467e8a_4_k_cu_main4cuda3std6ranges3__45__cpo5cdataE[1];
.global .align 1 .b8 _ZN30_INTERNAL_c4467e8a_4_k_cu_main4cuda3std6ranges3__45__cpo4sizeE[1];
.global .align 1 .b8 _ZN30_INTERNAL_c4467e8a_4_k_cu_main4cuda3std6ranges3__45__cpo5ssizeE[1];
.global .align 1 .b8 _ZN30_INTERNAL_c4467e8a_4_k_cu_main4cuda3std6ranges3__45__cpo8distanceE[1];
.global .align 1 .b8 _ZN30_INTERNAL_c4467e8a_4_k_cu_main6thrust24THRUST_300001_SM_1000_NS8cuda_cub3parE[1];
.global .align 1 .b8 _ZN30_INTERNAL_c4467e8a_4_k_cu_main6thrust24THRUST_300001_SM_1000_NS8cuda_cub10par_nosyncE[1];
.global .align 1 .b8 _ZN30_INTERNAL_c4467e8a_4_k_cu_main6thrust24THRUST_300001_SM_1000_NS6system6detail10sequential3seqE[1];
.global .align 1 .b8 _ZN30_INTERNAL_c4467e8a_4_k_cu_main6thrust24THRUST_300001_SM_1000_NS12placeholders2_1E[1];
.global .align 1 .b8 _ZN30_INTERNAL_c4467e8a_4_k_cu_main6thrust24THRUST_300001_SM_1000_NS12placeholders2_2E[1];
.global .align 1 .b8 _ZN30_INTERNAL_c4467e8a_4_k_cu_main6thrust24THRUST_300001_SM_1000_NS12placeholders2_3E[1];
.global .align 1 .b8 _ZN30_INTERNAL_c4467e8a_4_k_cu_main6thrust24THRUST_300001_SM_1000_NS12placeholders2_4E[1];
.global .align 1 .b8 _ZN30_INTERNAL_c4467e8a_4_k_cu_main6thrust24THRUST_300001_SM_1000_NS12placeholders2_5E[1];
.global .align 1 .b8 _ZN30_INTERNAL_c4467e8a_4_k_cu_main6thrust24THRUST_300001_SM_1000_NS12placeholders2_6E[1];
.global .align 1 .b8 _ZN30_INTERNAL_c4467e8a_4_k_cu_main6thrust24THRUST_300001_SM_1000_NS12placeholders2_7E[1];
.global .align 1 .b8 _ZN30_INTERNAL_c4467e8a_4_k_cu_main6thrust24THRUST_300001_SM_1000_NS12placeholders2_8E[1];
.global .align 1 .b8 _ZN30_INTERNAL_c4467e8a_4_k_cu_main6thrust24THRUST_300001_SM_1000_NS12placeholders2_9E[1];
.global .align 1 .b8 _ZN30_INTERNAL_c4467e8a_4_k_cu_main6thrust24THRUST_300001_SM_1000_NS12placeholders3_10E[1];
.global .align 1 .b8 _ZN30_INTERNAL_c4467e8a_4_k_cu_main6thrust24THRUST_300001_SM_1000_NS3seqE[1];

.visible .entry _ZN3cub18CUB_300001_SM_10006detail11EmptyKernelIvEEvv()
{


	ret;

}
	// .globl	_ZN3cub18CUB_300001_SM_10006detail8for_each13static_kernelINS2_12policy_hub_t12policy_500_tEmN6thrust24THRUST_300001_SM_1000_NS8cuda_cub20__uninitialized_fill7functorINS7_10device_ptrIdEEdEEEEvT0_T1_
.visible .entry _ZN3cub18CUB_300001_SM_10006detail8for_each13static_kernelINS2_12policy_hub_t12policy_500_tEmN6thrust24THRUST_300001_SM_1000_NS8cuda_cub20__uninitialized_fill7functorINS7_10device_ptrIdEEdEEEEvT0_T1_(
	.param .u64 _ZN3cub18CUB_300001_SM_10006detail8for_each13static_kernelINS2_12policy_hub_t12policy_500_tEmN6thrust24THRUST_300001_SM_1000_NS8cuda_cub20__uninitialized_fill7functorINS7_10device_ptrIdEEdEEEEvT0_T1__param_0,
	.param .align 8 .b8 _ZN3cub18CUB_300001_SM_10006detail8for_each13static_kernelINS2_12policy_hub_t12policy_500_tEmN6thrust24THRUST_300001_SM_1000_NS8cuda_cub20__uninitialized_fill7functorINS7_10device_ptrIdEEdEEEEvT0_T1__param_1[16]
)
.maxntid 256
{
	.reg .pred 	%p<4>;
	.reg .b32 	%r<5>;
	.reg .b64 	%rd<16>;
	.reg .b64 	%fd<3>;

	ld.param.f64 	%fd2, [_ZN3cub18CUB_300001_SM_10006detail8for_each13static_kernelINS2_12policy_hub_t12policy_500_tEmN6thrust24THRUST_300001_SM_1000_NS8cuda_cub20__uninitialized_fill7functorINS7_10device_ptrIdEEdEEEEvT0_T1__param_1+8];
	ld.param.u64 	%rd4, [_ZN3cub18CUB_300001_SM_10006detail8for_each13static_kernelINS2_12policy_hub_t12policy_500_tEmN6thrust24THRUST_300001_SM_1000_NS8cuda_cub20__uninitialized_fill7functorINS7_10device_ptrIdEEdEEEEvT0_T1__param_1];
	ld.param.u64 	%rd5, [_ZN3cub18CUB_300001_SM_10006detail8for_each13static_kernelINS2_12policy_hub_t12policy_500_tEmN6thrust24THRUST_300001_SM_1000_NS8cuda_cub20__uninitialized_fill7functorINS7_10device_ptrIdEEdEEEEvT0_T1__param_0];
	mov.u32 	%r2, %ctaid.x;
	mul.wide.u32 	%rd1, %r2, 512;
	sub.s64 	%rd2, %rd5, %rd1;
	setp.lt.u64 	%p1, %rd2, 512;
	@%p1 bra 	$L__BB1_2;
	mov.u32 	%r4, %tid.x;
	cvta.to.global.u64 	%rd11, %rd4;
	cvt.u64.u32 	%rd12, %r4;
	add.s64 	%rd13, %rd1, %rd12;
	shl.b64 	%rd14, %rd13, 3;
	add.s64 	%rd15, %rd11, %rd14;
	st.global.f64 	[%rd15], %fd2;
	st.global.f64 	[%rd15+2048], %fd2;
	bra.uni 	$L__BB1_6;
$L__BB1_2:
	cvta.to.global.u64 	%rd6, %rd4;
	mov.u32 	%r1, %tid.x;
	cvt.u64.u32 	%rd7, %r1;
	setp.le.u64 	%p2, %rd2, %rd7;
	add.s64 	%rd8, %rd1, %rd7;
	shl.b64 	%rd9, %rd8, 3;
	add.s64 	%rd3, %rd6, %rd9;
	@%p2 bra 	$L__BB1_4;
	st.global.f64 	[%rd3], %fd2;
$L__BB1_4:
	add.s32 	%r3, %r1, 256;
	cvt.u64.u32 	%rd10, %r3;
	setp.le.u64 	%p3, %rd2, %rd10;
	@%p3 bra 	$L__BB1_6;
	st.global.f64 	[%rd3+2048], %fd2;
$L__BB1_6:
	ret;

}
	// .globl	_ZN3cub18CUB_300001_SM_10006detail9transform16transform_kernelINS2_10policy_hubILb1EN4cuda3std3__45tupleIJN6thrust24THRUST_300001_SM_1000_NS6detail15normal_iteratorINSA_10device_ptrIiEEEESF_EEEE10policy1000Ei5saxpyNSC_INSD_IdEEEEJPiSM_EEEvT0_iT1_T2_DpNS2_10kernel_argIT3_EE
.visible .entry _ZN3cub18CUB_300001_SM_10006detail9transform16transform_kernelINS2_10policy_hubILb1EN4cuda3std3__45tupleIJN6thrust24THRUST_300001_SM_1000_NS6detail15normal_iteratorINSA_10device_ptrIiEEEESF_EEEE10policy1000Ei5saxpyNSC_INSD_IdEEEEJPiSM_EEEvT0_iT1_T2_DpNS2_10kernel_argIT3_EE(
	.param .u32 _ZN3cub18CUB_300001_SM_10006detail9transform16transform_kernelINS2_10policy_hubILb1EN4cuda3std3__45tupleIJN6thrust24THRUST_300001_SM_1000_NS6detail15normal_iteratorINSA_10device_ptrIiEEEESF_EEEE10policy1000Ei5saxpyNSC_INSD_IdEEEEJPiSM_EEEvT0_iT1_T2_DpNS2_10kernel_argIT3_EE_param_0,
	.param .u32 _ZN3cub18CUB_300001_SM_10006detail9transform16transform_kernelINS2_10policy_hubILb1EN4cuda3std3__45tupleIJN6thrust24THRUST_300001_SM_1000_NS6detail15normal_iteratorINSA_10device_ptrIiEEEESF_EEEE10policy1000Ei5saxpyNSC_INSD_IdEEEEJPiSM_EEEvT0_iT1_T2_DpNS2_10kernel_argIT3_EE_param_1,
	.param .align 4 .b8 _ZN3cub18CUB_300001_SM_10006detail9transform16transform_kernelINS2_10policy_hubILb1EN4cuda3std3__45tupleIJN6thrust24THRUST_300001_SM_1000_NS6detail15normal_iteratorINSA_10device_ptrIiEEEESF_EEEE10policy1000Ei5saxpyNSC_INSD_IdEEEEJPiSM_EEEvT0_iT1_T2_DpNS2_10kernel_argIT3_EE_param_2[4],
	.param .align 8 .b8 _ZN3cub18CUB_300001_SM_10006detail9transform16transform_kernelINS2_10policy_hubILb1EN4cuda3std3__45tupleIJN6thrust24THRUST_300001_SM_1000_NS6detail15normal_iteratorINSA_10device_ptrIiEEEESF_EEEE10policy1000Ei5saxpyNSC_INSD_IdEEEEJPiSM_EEEvT0_iT1_T2_DpNS2_10kernel_argIT3_EE_param_3[8],
	.param .align 8 .b8 _ZN3cub18CUB_300001_SM_10006detail9transform16transform_kernelINS2_10policy_hubILb1EN4cuda3std3__45tupleIJN6thrust24THRUST_300001_SM_1000_NS6detail15normal_iteratorINSA_10device_ptrIiEEEESF_EEEE10policy1000Ei5saxpyNSC_INSD_IdEEEEJPiSM_EEEvT0_iT1_T2_DpNS2_10kernel_argIT3_EE_param_4[16],
	.param .align 8 .b8 _ZN3cub18CUB_300001_SM_10006detail9transform16transform_kernelINS2_10policy_hubILb1EN4cuda3std3__45tupleIJN6thrust24THRUST_300001_SM_1000_NS6detail15normal_iteratorINSA_10device_ptrIiEEEESF_EEEE10policy1000Ei5saxpyNSC_INSD_IdEEEEJPiSM_EEEvT0_iT1_T2_DpNS2_10kernel_argIT3_EE_param_5[16]
)
.maxntid 128
{
	.reg .pred 	%p<38>;
	.reg .b32 	%r<172>;
	.reg .b64 	%rd<106>;
	.reg .b64 	%fd<31>;

	ld.param.u32 	%r46, [_ZN3cub18CUB_300001_SM_10006detail9transform16transform_kernelINS2_10policy_hubILb1EN4cuda3std3__45tupleIJN6thrust24THRUST_300001_SM_1000_NS6detail15normal_iteratorINSA_10device_ptrIiEEEESF_EEEE10policy1000Ei5saxpyNSC_INSD_IdEEEEJPiSM_EEEvT0_iT1_T2_DpNS2_10kernel_argIT3_EE_param_2];
	ld.param.u32 	%r47, [_ZN3cub18CUB_300001_SM_10006detail9transform16transform_kernelINS2_10policy_hubILb1EN4cuda3std3__45tupleIJN6thrust24THRUST_300001_SM_1000_NS6detail15normal_iteratorINSA_10device_ptrIiEEEESF_EEEE10policy1000Ei5saxpyNSC_INSD_IdEEEEJPiSM_EEEvT0_iT1_T2_DpNS2_10kernel_argIT3_EE_param_0];
	ld.param.u64 	%rd25, [_ZN3cub18CUB_300001_SM_10006detail9transform16transform_kernelINS2_10policy_hubILb1EN4cuda3std3__45tupleIJN6thrust24THRUST_300001_SM_1000_NS6detail15normal_iteratorINSA_10device_ptrIiEEEESF_EEEE10policy1000Ei5saxpyNSC_INSD_IdEEEEJPiSM_EEEvT0_iT1_T2_DpNS2_10kernel_argIT3_EE_param_5];
	ld.param.u64 	%rd26, [_ZN3cub18CUB_300001_SM_10006detail9transform16transform_kernelINS2_10policy_hubILb1EN4cuda3std3__45tupleIJN6thrust24THRUST_300001_SM_1000_NS6detail15normal_iteratorINSA_10device_ptrIiEEEESF_EEEE10policy1000Ei5saxpyNSC_INSD_IdEEEEJPiSM_EEEvT0_iT1_T2_DpNS2_10kernel_argIT3_EE_param_4];
	ld.param.u64 	%rd27, [_ZN3cub18CUB_300001_SM_10006detail9transform16transform_kernelINS2_10policy_hubILb1EN4cuda3std3__45tupleIJN6thrust24THRUST_300001_SM_1000_NS6detail15normal_iteratorINSA_10device_ptrIiEEEESF_EEEE10policy1000Ei5saxpyNSC_INSD_IdEEEEJPiSM_EEEvT0_iT1_T2_DpNS2_10kernel_argIT3_EE_param_3];
	ld.param.u32 	%r45, [_ZN3cub18CUB_300001_SM_10006detail9transform16transform_kernelINS2_10policy_hubILb1EN4cuda3std3__45tupleIJN6thrust24THRUST_300001_SM_1000_NS6detail15normal_iteratorINSA_10device_ptrIiEEEESF_EEEE10policy1000Ei5saxpyNSC_INSD_IdEEEEJPiSM_EEEvT0_iT1_T2_DpNS2_10kernel_argIT3_EE_param_1];
	cvta.to.global.u64 	%rd1, %rd27;
	cvta.to.global.u64 	%rd2, %rd26;
	cvta.to.global.u64 	%rd3, %rd25;
	shl.b32 	%r1, %r45, 7;
	mov.u32 	%r48, %ctaid.x;
	mul.lo.s32 	%r2, %r1, %r48;
	sub.s32 	%r3, %r47, %r2;
	min.s32 	%r4, %r1, %r3;
	shl.b32 	%r5, %r4, 2;
	mov.u32 	%r6, %tid.x;
	shl.b32 	%r162, %r6, 7;
	setp.ge.s32 	%p1, %r162, %r5;
	@%p1 bra 	$L__BB2_5;
	mul.wide.u32 	%rd4, %r6, 128;
	add.s64 	%rd28, %rd2, %rd4;
	mul.wide.s32 	%rd5, %r2, 4;
	add.s64 	%rd102, %rd28, %rd5;
	mov.u32 	%r161, %r162;
$L__BB2_2:
	.pragma "nounroll";
	// begin inline asm
	prefetch.global.L2 [%rd102];
	// end inline asm
	add.s32 	%r161, %r161, 16384;
	add.s64 	%rd102, %rd102, 16384;
	setp.lt.s32 	%p2, %r161, %r5;
	@%p2 bra 	$L__BB2_2;
	add.s64 	%rd30, %rd3, %rd4;
	add.s64 	%rd103, %rd30, %rd5;
$L__BB2_4:
	.pragma "nounroll";
	// begin inline asm
	prefetch.global.L2 [%rd103];
	// end inline asm
	add.s32 	%r162, %r162, 16384;
	add.s64 	%rd103, %rd103, 16384;
	setp.lt.s32 	%p3, %r162, %r5;
	@%p3 bra 	$L__BB2_4;
$L__BB2_5:
	mul.wide.s32 	%rd32, %r2, 4;
	add.s64 	%rd12, %rd2, %rd32;
	add.s64 	%rd13, %rd3, %rd32;
	mul.wide.s32 	%rd33, %r2, 8;
	add.s64 	%rd14, %rd1, %rd33;
	setp.gt.s32 	%p4, %r1, %r3;
	@%p4 bra 	$L__BB2_18;
	setp.lt.s32 	%p5, %r45, 1;
	@%p5 bra 	$L__BB2_59;
	and.b32  	%r13, %r45, 7;
	setp.lt.u32 	%p6, %r45, 8;
	mov.b32 	%r169, 0;
	@%p6 bra 	$L__BB2_10;
	and.b32  	%r169, %r45, 2147483640;
	neg.s32 	%r164, %r169;
	mul.wide.u32 	%rd35, %r6, 8;
	add.s64 	%rd36, %rd33, %rd1;
	add.s64 	%rd105, %rd36, %rd35;
	mul.wide.u32 	%rd104, %r6, 4;
	add.s32 	%r163, %r6, 128;
	add.s64 	%rd17, %rd36, 3072;
$L__BB2_9:
	.pragma "nounroll";
	mul.wide.s32 	%rd37, %r163, 4;
	add.s64 	%rd38, %rd37, 1536;
	mul.wide.s32 	%rd39, %r163, 8;
	add.s64 	%rd40, %rd17, %rd39;
	add.s64 	%rd41, %rd12, %rd104;
	add.s64 	%rd42, %rd13, %rd104;
	ld.global.u32 	%r50, [%rd41];
	ld.global.u32 	%r51, [%rd42];
	mad.lo.s32 	%r52, %r50, %r46, %r51;
	cvt.rn.f64.s32 	%fd1, %r52;
	st.global.f64 	[%rd105], %fd1;
	add.s64 	%rd43, %rd12, %rd38;
	add.s64 	%rd44, %rd13, %rd38;
	ld.global.u32 	%r53, [%rd43+-1536];
	ld.global.u32 	%r54, [%rd44+-1536];
	mad.lo.s32 	%r55, %r53, %r46, %r54;
	cvt.rn.f64.s32 	%fd2, %r55;
	st.global.f64 	[%rd40+-3072], %fd2;
	ld.global.u32 	%r56, [%rd43+-1024];
	ld.global.u32 	%r57, [%rd44+-1024];
	mad.lo.s32 	%r58, %r56, %r46, %r57;
	cvt.rn.f64.s32 	%fd3, %r58;
	st.global.f64 	[%rd40+-2048], %fd3;
	ld.global.u32 	%r59, [%rd43+-512];
	ld.global.u32 	%r60, [%rd44+-512];
	mad.lo.s32 	%r61, %r59, %r46, %r60;
	cvt.rn.f64.s32 	%fd4, %r61;
	st.global.f64 	[%rd40+-1024], %fd4;
	ld.global.u32 	%r62, [%rd43];
	ld.global.u32 	%r63, [%rd44];
	mad.lo.s32 	%r64, %r62, %r46, %r63;
	cvt.rn.f64.s32 	%fd5, %r64;
	st.global.f64 	[%rd40], %fd5;
	ld.global.u32 	%r65, [%rd43+512];
	ld.global.u32 	%r66, [%rd44+512];
	mad.lo.s32 	%r67, %r65, %r46, %r66;
	cvt.rn.f64.s32 	%fd6, %r67;
	st.global.f64 	[%rd40+1024], %fd6;
	ld.global.u32 	%r68, [%rd43+1024];
	ld.global.u32 	%r69, [%rd44+1024];
	mad.lo.s32 	%r70, %r68, %r46, %r69;
	cvt.rn.f64.s32 	%fd7, %r70;
	st.global.f64 	[%rd40+2048], %fd7;
	ld.global.u32 	%r71, [%rd43+1536];
	ld.global.u32 	%r72, [%rd44+1536];
	mad.lo.s32 	%r73, %r71, %r46, %r72;
	cvt.rn.f64.s32 	%fd8, %r73;
	st.global.f64 	[%rd40+3072], %fd8;
	add.s32 	%r164, %r164, 8;
	add.s64 	%rd105, %rd105, 8192;
	add.s64 	%rd104, %rd104, 4096;
	add.s32 	%r163, %r163, 1024;
	setp.eq.s32 	%p7, %r164, 0;
	@%p7 bra 	$L__BB2_10;
	bra.uni 	$L__BB2_9;
$L__BB2_10:
	setp.eq.s32 	%p8, %r13, 0;
	@%p8 bra 	$L__BB2_59;
	and.b32  	%r40, %r45, 3;
	setp.lt.u32 	%p9, %r13, 4;
	@%p9 bra 	$L__BB2_13;
	shl.b32 	%r74, %r169, 7;
	add.s32 	%r75, %r74, %r6;
	mul.wide.s32 	%rd45, %r75, 4;
	add.s64 	%rd46, %rd12, %rd45;
	add.s64 	%rd47, %rd13, %rd45;
	ld.global.u32 	%r76, [%rd46];
	ld.global.u32 	%r77, [%rd47];
	mad.lo.s32 	%r78, %r76, %r46, %r77;
	cvt.rn.f64.s32 	%fd9, %r78;
	mul.wide.s32 	%rd48, %r75, 8;
	add.s64 	%rd49, %rd14, %rd48;
	st.global.f64 	[%rd49], %fd9;
	ld.global.u32 	%r79, [%rd46+512];
	ld.global.u32 	%r80, [%rd47+512];
	mad.lo.s32 	%r81, %r79, %r46, %r80;
	cvt.rn.f64.s32 	%fd10, %r81;
	st.global.f64 	[%rd49+1024], %fd10;
	ld.global.u32 	%r82, [%rd46+1024];
	ld.global.u32 	%r83, [%rd47+1024];
	mad.lo.s32 	%r84, %r82, %r46, %r83;
	cvt.rn.f64.s32 	%fd11, %r84;
	st.global.f64 	[%rd49+2048], %fd11;
	ld.global.u32 	%r85, [%rd46+1536];
	ld.global.u32 	%r86, [%rd47+1536];
	mad.lo.s32 	%r87, %r85, %r46, %r86;
	cvt.rn.f64.s32 	%fd12, %r87;
	st.global.f64 	[%rd49+3072], %fd12;
	add.s32 	%r169, %r169, 4;
$L__BB2_13:
	setp.eq.s32 	%p10, %r40, 0;
	@%p10 bra 	$L__BB2_59;
	setp.eq.s32 	%p11, %r40, 1;
	@%p11 bra 	$L__BB2_16;
	shl.b32 	%r88, %r169, 7;
	add.s32 	%r89, %r88, %r6;
	mul.wide.s32 	%rd50, %r89, 4;
	add.s64 	%rd51, %rd12, %rd50;
	add.s64 	%rd52, %rd13, %rd50;
	ld.global.u32 	%r90, [%rd51];
	ld.global.u32 	%r91, [%rd52];
	mad.lo.s32 	%r92, %r90, %r46, %r91;
	cvt.rn.f64.s32 	%fd13, %r92;
	mul.wide.s32 	%rd53, %r89, 8;
	add.s64 	%rd54, %rd14, %rd53;
	st.global.f64 	[%rd54], %fd13;
	ld.global.u32 	%r93, [%rd51+512];
	ld.global.u32 	%r94, [%rd52+512];
	mad.lo.s32 	%r95, %r93, %r46, %r94;
	cvt.rn.f64.s32 	%fd14, %r95;
	st.global.f64 	[%rd54+1024], %fd14;
	add.s32 	%r169, %r169, 2;
$L__BB2_16:
	and.b32  	%r96, %r45, 1;
	setp.eq.b32 	%p12, %r96, 1;
	not.pred 	%p13, %p12;
	@%p13 bra 	$L__BB2_59;
	shl.b32 	%r97, %r169, 7;
	add.s32 	%r98, %r97, %r6;
	mul.wide.s32 	%rd55, %r98, 4;
	add.s64 	%rd56, %rd12, %rd55;
	add.s64 	%rd57, %rd13, %rd55;
	ld.global.u32 	%r99, [%rd56];
	ld.global.u32 	%r100, [%rd57];
	mad.lo.s32 	%r101, %r99, %r46, %r100;
	cvt.rn.f64.s32 	%fd15, %r101;
	mul.wide.s32 	%rd58, %r98, 8;
	add.s64 	%rd59, %rd14, %rd58;
	st.global.f64 	[%rd59], %fd15;
	bra.uni 	$L__BB2_59;
$L__BB2_18:
	setp.lt.s32 	%p14, %r45, 1;
	@%p14 bra 	$L__BB2_59;
	and.b32  	%r17, %r45, 7;
	setp.lt.u32 	%p15, %r45, 8;
	mov.b32 	%r166, 0;
	@%p15 bra 	$L__BB2_38;
	and.b32  	%r166, %r45, 2147483640;
	mov.b32 	%r165, 0;
$L__BB2_21:
	.pragma "nounroll";
	shl.b32 	%r104, %r165, 7;
	add.s32 	%r24, %r104, %r6;
	setp.ge.s32 	%p16, %r24, %r4;
	@%p16 bra 	$L__BB2_23;
	mul.wide.u32 	%rd60, %r24, 4;
	add.s64 	%rd61, %rd12, %rd60;
	add.s64 	%rd62, %rd13, %rd60;
	ld.global.u32 	%r105, [%rd61];
	ld.global.u32 	%r106, [%rd62];
	mad.lo.s32 	%r107, %r105, %r46, %r106;
	cvt.rn.f64.s32 	%fd16, %r107;
	mul.wide.u32 	%rd63, %r24, 8;
	add.s64 	%rd64, %rd14, %rd63;
	st.global.f64 	[%rd64], %fd16;
$L__BB2_23:
	add.s32 	%r108, %r24, 128;
	setp.ge.s32 	%p17, %r108, %r4;
	mul.wide.s32 	%rd65, %r108, 4;
	add.s64 	%rd22, %rd12, %rd65;
	add.s64 	%rd23, %rd13, %rd65;
	mul.wide.s32 	%rd66, %r108, 8;
	add.s64 	%rd24, %rd14, %rd66;
	@%p17 bra 	$L__BB2_25;
	ld.global.u32 	%r109, [%rd22];
	ld.global.u32 	%r110, [%rd23];
	mad.lo.s32 	%r111, %r109, %r46, %r110;
	cvt.rn.f64.s32 	%fd17, %r111;
	st.global.f64 	[%rd24], %fd17;
$L__BB2_25:
	add.s32 	%r112, %r24, 256;
	setp.ge.s32 	%p18, %r112, %r4;
	@%p18 bra 	$L__BB2_27;
	ld.global.u32 	%r113, [%rd22+512];
	ld.global.u32 	%r114, [%rd23+512];
	mad.lo.s32 	%r115, %r113, %r46, %r114;
	cvt.rn.f64.s32 	%fd18, %r115;
	st.global.f64 	[%rd24+1024], %fd18;
$L__BB2_27:
	add.s32 	%r116, %r24, 384;
	setp.ge.s32 	%p19, %r116, %r4;
	@%p19 bra 	$L__BB2_29;
	ld.global.u32 	%r117, [%rd22+1024];
	ld.global.u32 	%r118, [%rd23+1024];
	mad.lo.s32 	%r119, %r117, %r46, %r118;
	cvt.rn.f64.s32 	%fd19, %r119;
	st.global.f64 	[%rd24+2048], %fd19;
$L__BB2_29:
	add.s32 	%r120, %r24, 512;
	setp.ge.s32 	%p20, %r120, %r4;
	@%p20 bra 	$L__BB2_31;
	ld.global.u32 	%r121, [%rd22+1536];
	ld.global.u32 	%r122, [%rd23+1536];
	mad.lo.s32 	%r123, %r121, %r46, %r122;
	cvt.rn.f64.s32 	%fd20, %r123;
	st.global.f64 	[%rd24+3072], %fd20;
$L__BB2_31:
	add.s32 	%r124, %r24, 640;
	setp.ge.s32 	%p21, %r124, %r4;
	@%p21 bra 	$L__BB2_33;
	ld.global.u32 	%r125, [%rd22+2048];
	ld.global.u32 	%r126, [%rd23+2048];
	mad.lo.s32 	%r127, %r125, %r46, %r126;
	cvt.rn.f64.s32 	%fd21, %r127;
	st.global.f64 	[%rd24+4096], %fd21;
$L__BB2_33:
	add.s32 	%r128, %r24, 768;
	setp.ge.s32 	%p22, %r128, %r4;
	@%p22 bra 	$L__BB2_35;
	ld.global.u32 	%r129, [%rd22+2560];
	ld.global.u32 	%r130, [%rd23+2560];
	mad.lo.s32 	%r131, %r129, %r46, %r130;
	cvt.rn.f64.s32 	%fd22, %r131;
	st.global.f64 	[%rd24+5120], %fd22;
$L__BB2_35:
	add.s32 	%r132, %r24, 896;
	setp.ge.s32 	%p23, %r132, %r4;
	@%p23 bra 	$L__BB2_37;
	ld.global.u32 	%r133, [%rd22+3072];
	ld.global.u32 	%r134, [%rd23+3072];
	mad.lo.s32 	%r135, %r133, %r46, %r134;
	cvt.rn.f64.s32 	%fd23, %r135;
	st.global.f64 	[%rd24+6144], %fd23;
$L__BB2_37:
	add.s32 	%r165, %r165, 8;
	setp.ne.s32 	%p24, %r165, %r166;
	@%p24 bra 	$L__BB2_21;
$L__BB2_38:
	setp.eq.s32 	%p25, %r17, 0;
	@%p25 bra 	$L__BB2_59;
	and.b32  	%r27, %r45, 3;
	setp.lt.u32 	%p26, %r17, 4;
	@%p26 bra 	$L__BB2_49;
	shl.b32 	%r136, %r166, 7;
	add.s32 	%r28, %r136, %r6;
	setp.ge.s32 	%p27, %r28, %r4;
	@%p27 bra 	$L__BB2_42;
	mul.wide.s32 	%rd67, %r28, 4;
	add.s64 	%rd68, %rd12, %rd67;
	add.s64 	%rd69, %rd13, %rd67;
	ld.global.u32 	%r137, [%rd68];
	ld.global.u32 	%r138, [%rd69];
	mad.lo.s32 	%r139, %r137, %r46, %r138;
	cvt.rn.f64.s32 	%fd24, %r139;
	mul.wide.s32 	%rd70, %r28, 8;
	add.s64 	%rd71, %rd14, %rd70;
	st.global.f64 	[%rd71], %fd24;
$L__BB2_42:
	add.s32 	%r29, %r28, 128;
	setp.ge.s32 	%p28, %r29, %r4;
	@%p28 bra 	$L__BB2_44;
	mul.wide.s32 	%rd72, %r29, 4;
	add.s64 	%rd73, %rd12, %rd72;
	add.s64 	%rd74, %rd13, %rd72;
	ld.global.u32 	%r140, [%rd73];
	ld.global.u32 	%r141, [%rd74];
	mad.lo.s32 	%r142, %r140, %r46, %r141;
	cvt.rn.f64.s32 	%fd25, %r142;
	mul.wide.s32 	%rd75, %r29, 8;
	add.s64 	%rd76, %rd14, %rd75;
	st.global.f64 	[%rd76], %fd25;
$L__BB2_44:
	add.s32 	%r30, %r28, 256;
	setp.ge.s32 	%p29, %r30, %r4;
	@%p29 bra 	$L__BB2_46;
	mul.wide.s32 	%rd77, %r30, 4;
	add.s64 	%rd78, %rd12, %rd77;
	add.s64 	%rd79, %rd13, %rd77;
	ld.global.u32 	%r143, [%rd78];
	ld.global.u32 	%r144, [%rd79];
	mad.lo.s32 	%r145, %r143, %r46, %r144;
	cvt.rn.f64.s32 	%fd26, %r145;
	mul.wide.s32 	%rd80, %r30, 8;
	add.s64 	%rd81, %rd14, %rd80;
	st.global.f64 	[%rd81], %fd26;
$L__BB2_46:
	add.s32 	%r31, %r28, 384;
	setp.ge.s32 	%p30, %r31, %r4;
	@%p30 bra 	$L__BB2_48;
	mul.wide.s32 	%rd82, %r31, 4;
	add.s64 	%rd83, %rd12, %rd82;
	add.s64 	%rd84, %rd13, %rd82;
	ld.global.u32 	%r146, [%rd83];
	ld.global.u32 	%r147, [%rd84];
	mad.lo.s32 	%r148, %r146, %r46, %r147;
	cvt.rn.f64.s32 	%fd27, %r148;
	mul.wide.s32 	%rd85, %r31, 8;
	add.s64 	%rd86, %rd14, %rd85;
	st.global.f64 	[%rd86], %fd27;
$L__BB2_48:
	add.s32 	%r166, %r166, 4;
$L__BB2_49:
	setp.eq.s32 	%p31, %r27, 0;
	@%p31 bra 	$L__BB2_59;
	setp.eq.s32 	%p32, %r27, 1;
	@%p32 bra 	$L__BB2_56;
	shl.b32 	%r149, %r166, 7;
	add.s32 	%r34, %r149, %r6;
	setp.ge.s32 	%p33, %r34, %r4;
	@%p33 bra 	$L__BB2_53;
	mul.wide.s32 	%rd87, %r34, 4;
	add.s64 	%rd88, %rd12, %rd87;
	add.s64 	%rd89, %rd13, %rd87;
	ld.global.u32 	%r150, [%rd88];
	ld.global.u32 	%r151, [%rd89];
	mad.lo.s32 	%r152, %r150, %r46, %r151;
	cvt.rn.f64.s32 	%fd28, %r152;
	mul.wide.s32 	%rd90, %r34, 8;
	add.s64 	%rd91, %rd14, %rd90;
	st.global.f64 	[%rd91], %fd28;
$L__BB2_53:
	add.s32 	%r35, %r34, 128;
	setp.ge.s32 	%p34, %r35, %r4;
	@%p34 bra 	$L__BB2_55;
	mul.wide.s32 	%rd92, %r35, 4;
	add.s64 	%rd93, %rd12, %rd92;
	add.s64 	%rd94, %rd13, %rd92;
	ld.global.u32 	%r153, [%rd93];
	ld.global.u32 	%r154, [%rd94];
	mad.lo.s32 	%r155, %r153, %r46, %r154;
	cvt.rn.f64.s32 	%fd29, %r155;
	mul.wide.s32 	%rd95, %r35, 8;
	add.s64 	%rd96, %rd14, %rd95;
	st.global.f64 	[%rd96], %fd29;
$L__BB2_55:
	add.s32 	%r166, %r166, 2;
$L__BB2_56:
	and.b32  	%r156, %r45, 1;
	setp.eq.b32 	%p35, %r156, 1;
	not.pred 	%p36, %p35;
	@%p36 bra 	$L__BB2_59;
	shl.b32 	%r157, %r166, 7;
	add.s32 	%r38, %r157, %r6;
	setp.ge.s32 	%p37, %r38, %r4;
	@%p37 bra 	$L__BB2_59;
	mul.wide.s32 	%rd97, %r38, 4;
	add.s64 	%rd98, %rd12, %rd97;
	add.s64 	%rd99, %rd13, %rd97;
	ld.global.u32 	%r158, [%rd98];
	ld.global.u32 	%r159, [%rd99];
	mad.lo.s32 	%r160, %r158, %r46, %r159;
	cvt.rn.f64.s32 	%fd30, %r160;
	mul.wide.s32 	%rd100, %r38, 8;
	add.s64 	%rd101, %rd14, %rd100;
	st.global.f64 	[%rd101], %fd30;
$L__BB2_59:
	ret;

}
	// .globl	_ZN3cub18CUB_300001_SM_10006detail9transform16transform_kernelINS2_10policy_hubILb1EN4cuda3std3__45tupleIJN6thrust24THRUST_300001_SM_1000_NS6detail15normal_iteratorINSA_10device_ptrIiEEEESF_EEEE10policy1000El5saxpyNSC_INSD_IdEEEEJPiSM_EEEvT0_iT1_T2_DpNS2_10kernel_argIT3_EE
.visible .entry _ZN3cub18CUB_300001_SM_10006detail9transform16transform_kernelINS2_10policy_hubILb1EN4cuda3std3__45tupleIJN6thrust24THRUST_300001_SM_1000_NS6detail15normal_iteratorINSA_10device_ptrIiEEEESF_EEEE10policy1000El5saxpyNSC_INSD_IdEEEEJPiSM_EEEvT0_iT1_T2_DpNS2_10kernel_argIT3_EE(
	.param .u64 _ZN3cub18CUB_300001_SM_10006detail9transform16transform_kernelINS2_10policy_hubILb1EN4cuda3std3__45tupleIJN6thrust24THRUST_300001_SM_1000_NS6detail15normal_iteratorINSA_10device_ptrIiEEEESF_EEEE10policy1000El5saxpyNSC_INSD_IdEEEEJPiSM_EEEvT0_iT1_T2_DpNS2_10kernel_argIT3_EE_param_0,
	.param .u32 _ZN3cub18CUB_300001_SM_10006detail9transform16transform_kernelINS2_10policy_hubILb1EN4cuda3std3__45tupleIJN6thrust24THRUST_300001_SM_1000_NS6detail15normal_iteratorINSA_10device_ptrIiEEEESF_EEEE10policy1000El5saxpyNSC_INSD_IdEEEEJPiSM_EEEvT0_iT1_T2_DpNS2_10kernel_argIT3_EE_param_1,
	.param .align 4 .b8 _ZN3cub18CUB_300001_SM_10006detail9transform16transform_kernelINS2_10policy_hubILb1EN4cuda3std3__45tupleIJN6thrust24THRUST_300001_SM_1000_NS6detail15normal_iteratorINSA_10device_ptrIiEEEESF_EEEE10policy1000El5saxpyNSC_INSD_IdEEEEJPiSM_EEEvT0_iT1_T2_DpNS2_10kernel_argIT3_EE_param_2[4],
	.param .align 8 .b8 _ZN3cub18CUB_300001_SM_10006detail9transform16transform_kernelINS2_10policy_hubILb1EN4cuda3std3__45tupleIJN6thrust24THRUST_300001_SM_1000_NS6detail15normal_iteratorINSA_10device_ptrIiEEEESF_EEEE10policy1000El5saxpyNSC_INSD_IdEEEEJPiSM_EEEvT0_iT1_T2_DpNS2_10kernel_argIT3_EE_param_3[8],
	.param .align 8 .b8 _ZN3cub18CUB_300001_SM_10006detail9transform16transform_kernelINS2_10policy_hubILb1EN4cuda3std3__45tupleIJN6thrust24THRUST_300001_SM_1000_NS6detail15normal_iteratorINSA_10device_ptrIiEEEESF_EEEE10policy1000El5saxpyNSC_INSD_IdEEEEJPiSM_EEEvT0_iT1_T2_DpNS2_10kernel_argIT3_EE_param_4[16],
	.param .align 8 .b8 _ZN3cub18CUB_300001_SM_10006detail9transform16transform_kernelINS2_10policy_hubILb1EN4cuda3std3__45tupleIJN6thrust24THRUST_300001_SM_1000_NS6detail15normal_iteratorINSA_10device_ptrIiEEEESF_EEEE10policy1000El5saxpyNSC_INSD_IdEEEEJPiSM_EEEvT0_iT1_T2_DpNS2_10kernel_argIT3_EE_param_5[16]
)
.maxntid 128
{
	.reg .pred 	%p<38>;
	.reg .b32 	%r<169>;
	.reg .b64 	%rd<112>;
	.reg .b64 	%fd<31>;

	ld.param.u32 	%r44, [_ZN3cub18CUB_300001_SM_10006detail9transform16transform_kernelINS2_10policy_hubILb1EN4cuda3std3__45tupleIJN6thrust24THRUST_300001_SM_1000_NS6detail15normal_iteratorINSA_10device_ptrIiEEEESF_EEEE10policy1000El5saxpyNSC_INSD_IdEEEEJPiSM_EEEvT0_iT1_T2_DpNS2_10kernel_argIT3_EE_param_2];
	ld.param.u64 	%rd26, [_ZN3cub18CUB_300001_SM_10006detail9transform16transform_kernelINS2_10policy_hubILb1EN4cuda3std3__45tupleIJN6thrust24THRUST_300001_SM_1000_NS6detail15normal_iteratorINSA_10device_ptrIiEEEESF_EEEE10policy1000El5saxpyNSC_INSD_IdEEEEJPiSM_EEEvT0_iT1_T2_DpNS2_10kernel_argIT3_EE_param_0];
	ld.param.u64 	%rd27, [_ZN3cub18CUB_300001_SM_10006detail9transform16transform_kernelINS2_10policy_hubILb1EN4cuda3std3__45tupleIJN6thrust24THRUST_300001_SM_1000_NS6detail15normal_iteratorINSA_10device_ptrIiEEEESF_EEEE10policy1000El5saxpyNSC_INSD_IdEEEEJPiSM_EEEvT0_iT1_T2_DpNS2_10kernel_argIT3_EE_param_5];
	ld.param.u64 	%rd28, [_ZN3cub18CUB_300001_SM_10006detail9transform16transform_kernelINS2_10policy_hubILb1EN4cuda3std3__45tupleIJN6thrust24THRUST_300001_SM_1000_NS6detail15normal_iteratorINSA_10device_ptrIiEEEESF_EEEE10policy1000El5saxpyNSC_INSD_IdEEEEJPiSM_EEEvT0_iT1_T2_DpNS2_10kernel_argIT3_EE_param_4];
	ld.param.u64 	%rd29, [_ZN3cub18CUB_300001_SM_10006detail9transform16transform_kernelINS2_10policy_hubILb1EN4cuda3std3__45tupleIJN6thrust24THRUST_300001_SM_1000_NS6detail15normal_iteratorINSA_10device_ptrIiEEEESF_EEEE10policy1000El5saxpyNSC_INSD_IdEEEEJPiSM_EEEvT0_iT1_T2_DpNS2_10kernel_argIT3_EE_param_3];
	ld.param.u32 	%r43, [_ZN3cub18CUB_300001_SM_10006detail9transform16transform_kernelINS2_10policy_hubILb1EN4cuda3std3__45tupleIJN6thrust24THRUST_300001_SM_1000_NS6detail15normal_iteratorINSA_10device_ptrIiEEEESF_EEEE10policy1000El5saxpyNSC_INSD_IdEEEEJPiSM_EEEvT0_iT1_T2_DpNS2_10kernel_argIT3_EE_param_1];
	cvta.to.global.u64 	%rd1, %rd29;
	cvta.to.global.u64 	%rd2, %rd28;
	cvta.to.global.u64 	%rd3, %rd27;
	shl.b32 	%r1, %r43, 7;
	mov.u32 	%r45, %ctaid.x;
	cvt.u64.u32 	%rd30, %r45;
	cvt.s64.s32 	%rd31, %r1;
	mul.lo.s64 	%rd4, %rd31, %rd30;
	sub.s64 	%rd32, %rd26, %rd4;
	min.s64 	%rd33, %rd32, %rd31;
	cvt.u32.u64 	%r2, %rd33;
	shl.b32 	%r3, %r2, 2;
	mov.u32 	%r4, %tid.x;
	shl.b32 	%r159, %r4, 7;
	setp.ge.s32 	%p1, %r159, %r3;
	@%p1 bra 	$L__BB3_5;
	shl.b64 	%rd5, %rd4, 2;
	add.s64 	%rd34, %rd2, %rd5;
	mul.wide.u32 	%rd6, %r4, 128;
	add.s64 	%rd108, %rd34, %rd6;
	mov.u32 	%r158, %r159;
$L__BB3_2:
	.pragma "nounroll";
	// begin inline asm
	prefetch.global.L2 [%rd108];
	// end inline asm
	add.s32 	%r158, %r158, 16384;
	add.s64 	%rd108, %rd108, 16384;
	setp.lt.s32 	%p2, %r158, %r3;
	@%p2 bra 	$L__BB3_2;
	add.s64 	%rd36, %rd3, %rd5;
	add.s64 	%rd109, %rd36, %rd6;
$L__BB3_4:
	.pragma "nounroll";
	// begin inline asm
	prefetch.global.L2 [%rd109];
	// end inline asm
	add.s32 	%r159, %r159, 16384;
	add.s64 	%rd109, %rd109, 16384;
	setp.lt.s32 	%p3, %r159, %r3;
	@%p3 bra 	$L__BB3_4;
$L__BB3_5:
	shl.b64 	%rd38, %rd4, 2;
	add.s64 	%rd13, %rd2, %rd38;
	add.s64 	%rd14, %rd3, %rd38;
	shl.b64 	%rd39, %rd4, 3;
	add.s64 	%rd15, %rd1, %rd39;
	setp.eq.s32 	%p4, %r1, %r2;
	@%p4 bra 	$L__BB3_47;
	setp.lt.s32 	%p5, %r43, 1;
	@%p5 bra 	$L__BB3_59;
	and.b32  	%r11, %r43, 7;
	setp.lt.u32 	%p6, %r43, 8;
	mov.b32 	%r166, 0;
	@%p6 bra 	$L__BB3_26;
	and.b32  	%r166, %r43, 2147483640;
	mov.b32 	%r162, 0;
$L__BB3_9:
	.pragma "nounroll";
	shl.b32 	%r48, %r162, 7;
	add.s32 	%r22, %r48, %r4;
	setp.ge.s32 	%p7, %r22, %r2;
	@%p7 bra 	$L__BB3_11;
	mul.wide.u32 	%rd40, %r22, 4;
	add.s64 	%rd41, %rd13, %rd40;
	add.s64 	%rd42, %rd14, %rd40;
	ld.global.u32 	%r49, [%rd41];
	ld.global.u32 	%r50, [%rd42];
	mad.lo.s32 	%r51, %r49, %r44, %r50;
	cvt.rn.f64.s32 	%fd1, %r51;
	mul.wide.u32 	%rd43, %r22, 8;
	add.s64 	%rd44, %rd15, %rd43;
	st.global.f64 	[%rd44], %fd1;
$L__BB3_11:
	add.s32 	%r52, %r22, 128;
	setp.ge.s32 	%p8, %r52, %r2;
	mul.wide.s32 	%rd45, %r52, 4;
	add.s64 	%rd23, %rd13, %rd45;
	add.s64 	%rd24, %rd14, %rd45;
	mul.wide.s32 	%rd46, %r52, 8;
	add.s64 	%rd25, %rd15, %rd46;
	@%p8 bra 	$L__BB3_13;
	ld.global.u32 	%r53, [%rd23];
	ld.global.u32 	%r54, [%rd24];
	mad.lo.s32 	%r55, %r53, %r44, %r54;
	cvt.rn.f64.s32 	%fd2, %r55;
	st.global.f64 	[%rd25], %fd2;
$L__BB3_13:
	add.s32 	%r56, %r22, 256;
	setp.ge.s32 	%p9, %r56, %r2;
	@%p9 bra 	$L__BB3_15;
	ld.global.u32 	%r57, [%rd23+512];
	ld.global.u32 	%r58, [%rd24+512];
	mad.lo.s32 	%r59, %r57, %r44, %r58;
	cvt.rn.f64.s32 	%fd3, %r59;
	st.global.f64 	[%rd25+1024], %fd3;
$L__BB3_15:
	add.s32 	%r60, %r22, 384;
	setp.ge.s32 	%p10, %r60, %r2;
	@%p10 bra 	$L__BB3_17;
	ld.global.u32 	%r61, [%rd23+1024];
	ld.global.u32 	%r62, [%rd24+1024];
	mad.lo.s32 	%r63, %r61, %r44, %r62;
	cvt.rn.f64.s32 	%fd4, %r63;
	st.global.f64 	[%rd25+2048], %fd4;
$L__BB3_17:
	add.s32 	%r64, %r22, 512;
	setp.ge.s32 	%p11, %r64, %r2;
	@%p11 bra 	$L__BB3_19;
	ld.global.u32 	%r65, [%rd23+1536];
	ld.global.u32 	%r66, [%rd24+1536];
	mad.lo.s32 	%r67, %r65, %r44, %r66;
	cvt.rn.f64.s32 	%fd5, %r67;
	st.global.f64 	[%rd25+3072], %fd5;
$L__BB3_19:
	add.s32 	%r68, %r22, 640;
	setp.ge.s32 	%p12, %r68, %r2;
	@%p12 bra 	$L__BB3_21;
	ld.global.u32 	%r69, [%rd23+2048];
	ld.global.u32 	%r70, [%rd24+2048];
	mad.lo.s32 	%r71, %r69, %r44, %r70;
	cvt.rn.f64.s32 	%fd6, %r71;
	st.global.f64 	[%rd25+4096], %fd6;
$L__BB3_21:
	add.s32 	%r72, %r22, 768;
	setp.ge.s32 	%p13, %r72, %r2;
	@%p13 bra 	$L__BB3_23;
	ld.global.u32 	%r73, [%rd23+2560];
	ld.global.u32 	%r74, [%rd24+2560];
	mad.lo.s32 	%r75, %r73, %r44, %r74;
	cvt.rn.f64.s32 	%fd7, %r75;
	st.global.f64 	[%rd25+5120], %fd7;
$L__BB3_23:
	add.s32 	%r76, %r22, 896;
	setp.ge.s32 	%p14, %r76, %r2;
	@%p14 bra 	$L__BB3_25;
	ld.global.u32 	%r77, [%rd23+3072];
	ld.global.u32 	%r78, [%rd24+3072];
	mad.lo.s32 	%r79, %r77, %r44, %r78;
	cvt.rn.f64.s32 	%fd8, %r79;
	st.global.f64 	[%rd25+6144], %fd8;
$L__BB3_25:
	add.s32 	%r162, %r162, 8;
	setp.eq.s32 	%p15, %r162, %r166;
	@%p15 bra 	$L__BB3_26;
	bra.uni 	$L__BB3_9;
$L__BB3_26:
	setp.eq.s32 	%p16, %r11, 0;
	@%p16 bra 	$L__BB3_59;
	and.b32  	%r31, %r43, 3;
	setp.lt.u32 	%p17, %r11, 4;
	@%p17 bra 	$L__BB3_37;
	shl.b32 	%r80, %r166, 7;
	add.s32 	%r32, %r80, %r4;
	setp.ge.s32 	%p18, %r32, %r2;
	@%p18 bra 	$L__BB3_30;
	mul.wide.s32 	%rd47, %r32, 4;
	add.s64 	%rd48, %rd13, %rd47;
	add.s64 	%rd49, %rd14, %rd47;
	ld.global.u32 	%r81, [%rd48];
	ld.global.u32 	%r82, [%rd49];
	mad.lo.s32 	%r83, %r81, %r44, %r82;
	cvt.rn.f64.s32 	%fd9, %r83;
	mul.wide.s32 	%rd50, %r32, 8;
	add.s64 	%rd51, %rd15, %rd50;
	st.global.f64 	[%rd51], %fd9;
$L__BB3_30:
	add.s32 	%r33, %r32, 128;
	setp.ge.s32 	%p19, %r33, %r2;
	@%p19 bra 	$L__BB3_32;
	mul.wide.s32 	%rd52, %r33, 4;
	add.s64 	%rd53, %rd13, %rd52;
	add.s64 	%rd54, %rd14, %rd52;
	ld.global.u32 	%r84, [%rd53];
	ld.global.u32 	%r85, [%rd54];
	mad.lo.s32 	%r86, %r84, %r44, %r85;
	cvt.rn.f64.s32 	%fd10, %r86;
	mul.wide.s32 	%rd55, %r33, 8;
	add.s64 	%rd56, %rd15, %rd55;
	st.global.f64 	[%rd56], %fd10;
$L__BB3_32:
	add.s32 	%r34, %r32, 256;
	setp.ge.s32 	%p20, %r34, %r2;
	@%p20 bra 	$L__BB3_34;
	mul.wide.s32 	%rd57, %r34, 4;
	add.s64 	%rd58, %rd13, %rd57;
	add.s64 	%rd59, %rd14, %rd57;
	ld.global.u32 	%r87, [%rd58];
	ld.global.u32 	%r88, [%rd59];
	mad.lo.s32 	%r89, %r87, %r44, %r88;
	cvt.rn.f64.s32 	%fd11, %r89;
	mul.wide.s32 	%rd60, %r34, 8;
	add.s64 	%rd61, %rd15, %rd60;
	st.global.f64 	[%rd61], %fd11;
$L__BB3_34:
	add.s32 	%r35, %r32, 384;
	setp.ge.s32 	%p21, %r35, %r2;
	@%p21 bra 	$L__BB3_36;
	mul.wide.s32 	%rd62, %r35, 4;
	add.s64 	%rd63, %rd13, %rd62;
	add.s64 	%rd64, %rd14, %rd62;
	ld.global.u32 	%r90, [%rd63];
	ld.global.u32 	%r91, [%rd64];
	mad.lo.s32 	%r92, %r90, %r44, %r91;
	cvt.rn.f64.s32 	%fd12, %r92;
	mul.wide.s32 	%rd65, %r35, 8;
	add.s64 	%rd66, %rd15, %rd65;
	st.global.f64 	[%rd66], %fd12;
$L__BB3_36:
	add.s32 	%r166, %r166, 4;
$L__BB3_37:
	setp.eq.s32 	%p22, %r31, 0;
	@%p22 bra 	$L__BB3_59;
	setp.eq.s32 	%p23, %r31, 1;
	@%p23 bra 	$L__BB3_44;
	shl.b32 	%r93, %r166, 7;
	add.s32 	%r38, %r93, %r4;
	setp.ge.s32 	%p24, %r38, %r2;
	@%p24 bra 	$L__BB3_41;
	mul.wide.s32 	%rd67, %r38, 4;
	add.s64 	%rd68, %rd13, %rd67;
	add.s64 	%rd69, %rd14, %rd67;
	ld.global.u32 	%r94, [%rd68];
	ld.global.u32 	%r95, [%rd69];
	mad.lo.s32 	%r96, %r94, %r44, %r95;
	cvt.rn.f64.s32 	%fd13, %r96;
	mul.wide.s32 	%rd70, %r38, 8;
	add.s64 	%rd71, %rd15, %rd70;
	st.global.f64 	[%rd71], %fd13;
$L__BB3_41:
	add.s32 	%r39, %r38, 128;
	setp.ge.s32 	%p25, %r39, %r2;
	@%p25 bra 	$L__BB3_43;
	mul.wide.s32 	%rd72, %r39, 4;
	add.s64 	%rd73, %rd13, %rd72;
	add.s64 	%rd74, %rd14, %rd72;
	ld.global.u32 	%r97, [%rd73];
	ld.global.u32 	%r98, [%rd74];
	mad.lo.s32 	%r99, %r97, %r44, %r98;
	cvt.rn.f64.s32 	%fd14, %r99;
	mul.wide.s32 	%rd75, %r39, 8;
	add.s64 	%rd76, %rd15, %rd75;
	st.global.f64 	[%rd76], %fd14;
$L__BB3_43:
	add.s32 	%r166, %r166, 2;
$L__BB3_44:
	and.b32  	%r100, %r43, 1;
	setp.eq.b32 	%p26, %r100, 1;
	not.pred 	%p27, %p26;
	@%p27 bra 	$L__BB3_59;
	shl.b32 	%r101, %r166, 7;
	add.s32 	%r42, %r101, %r4;
	setp.ge.s32 	%p28, %r42, %r2;
	@%p28 bra 	$L__BB3_59;
	mul.wide.s32 	%rd77, %r42, 4;
	add.s64 	%rd78, %rd13, %rd77;
	add.s64 	%rd79, %rd14, %rd77;
	ld.global.u32 	%r102, [%rd78];
	ld.global.u32 	%r103, [%rd79];
	mad.lo.s32 	%r104, %r102, %r44, %r103;
	cvt.rn.f64.s32 	%fd15, %r104;
	mul.wide.s32 	%rd80, %r42, 8;
	add.s64 	%rd81, %rd15, %rd80;
	st.global.f64 	[%rd81], %fd15;
	bra.uni 	$L__BB3_59;
$L__BB3_47:
	setp.lt.s32 	%p29, %r43, 1;
	@%p29 bra 	$L__BB3_59;
	and.b32  	%r13, %r43, 7;
	setp.lt.u32 	%p30, %r43, 8;
	mov.b32 	%r164, 0;
	@%p30 bra 	$L__BB3_51;
	and.b32  	%r164, %r43, 2147483640;
	neg.s32 	%r161, %r164;
	mul.wide.u32 	%rd83, %r4, 8;
	add.s64 	%rd84, %rd39, %rd1;
	add.s64 	%rd111, %rd84, %rd83;
	mul.wide.u32 	%rd110, %r4, 4;
	add.s32 	%r160, %r4, 128;
	add.s64 	%rd18, %rd84, 3072;
$L__BB3_50:
	.pragma "nounroll";
	mul.wide.s32 	%rd85, %r160, 4;
	add.s64 	%rd86, %rd85, 1536;
	mul.wide.s32 	%rd87, %r160, 8;
	add.s64 	%rd88, %rd18, %rd87;
	add.s64 	%rd89, %rd13, %rd110;
	add.s64 	%rd90, %rd14, %rd110;
	ld.global.u32 	%r106, [%rd89];
	ld.global.u32 	%r107, [%rd90];
	mad.lo.s32 	%r108, %r106, %r44, %r107;
	cvt.rn.f64.s32 	%fd16, %r108;
	st.global.f64 	[%rd111], %fd16;
	add.s64 	%rd91, %rd13, %rd86;
	add.s64 	%rd92, %rd14, %rd86;
	ld.global.u32 	%r109, [%rd91+-1536];
	ld.global.u32 	%r110, [%rd92+-1536];
	mad.lo.s32 	%r111, %r109, %r44, %r110;
	cvt.rn.f64.s32 	%fd17, %r111;
	st.global.f64 	[%rd88+-3072], %fd17;
	ld.global.u32 	%r112, [%rd91+-1024];
	ld.global.u32 	%r113, [%rd92+-1024];
	mad.lo.s32 	%r114, %r112, %r44, %r113;
	cvt.rn.f64.s32 	%fd18, %r114;
	st.global.f64 	[%rd88+-2048], %fd18;
	ld.global.u32 	%r115, [%rd91+-512];
	ld.global.u32 	%r116, [%rd92+-512];
	mad.lo.s32 	%r117, %r115, %r44, %r116;
	cvt.rn.f64.s32 	%fd19, %r117;
	st.global.f64 	[%rd88+-1024], %fd19;
	ld.global.u32 	%r118, [%rd91];
	ld.global.u32 	%r119, [%rd92];
	mad.lo.s32 	%r120, %r118, %r44, %r119;
	cvt.rn.f64.s32 	%fd20, %r120;
	st.global.f64 	[%rd88], %fd20;
	ld.global.u32 	%r121, [%rd91+512];
	ld.global.u32 	%r122, [%rd92+512];
	mad.lo.s32 	%r123, %r121, %r44, %r122;
	cvt.rn.f64.s32 	%fd21, %r123;
	st.global.f64 	[%rd88+1024], %fd21;
	ld.global.u32 	%r124, [%rd91+1024];
	ld.global.u32 	%r125, [%rd92+1024];
	mad.lo.s32 	%r126, %r124, %r44, %r125;
	cvt.rn.f64.s32 	%fd22, %r126;
	st.global.f64 	[%rd88+2048], %fd22;
	ld.global.u32 	%r127, [%rd91+1536];
	ld.global.u32 	%r128, [%rd92+1536];
	mad.lo.s32 	%r129, %r127, %r44, %r128;
	cvt.rn.f64.s32 	%fd23, %r129;
	st.global.f64 	[%rd88+3072], %fd23;
	add.s32 	%r161, %r161, 8;
	add.s64 	%rd111, %rd111, 8192;
	add.s64 	%rd110, %rd110, 4096;
	add.s32 	%r160, %r160, 1024;
	setp.eq.s32 	%p31, %r161, 0;
	@%p31 bra 	$L__BB3_51;
	bra.uni 	$L__BB3_50;
$L__BB3_51:
	setp.eq.s32 	%p32, %r13, 0;
	@%p32 bra 	$L__BB3_59;
	and.b32  	%r25, %r43, 3;
	setp.lt.u32 	%p33, %r13, 4;
	@%p33 bra 	$L__BB3_54;
	shl.b32 	%r130, %r164, 7;
	add.s32 	%r131, %r130, %r4;
	mul.wide.s32 	%rd93, %r131, 4;
	add.s64 	%rd94, %rd13, %rd93;
	add.s64 	%rd95, %rd14, %rd93;
	ld.global.u32 	%r132, [%rd94];
	ld.global.u32 	%r133, [%rd95];
	mad.lo.s32 	%r134, %r132, %r44, %r133;
	cvt.rn.f64.s32 	%fd24, %r134;
	mul.wide.s32 	%rd96, %r131, 8;
	add.s64 	%rd97, %rd15, %rd96;
	st.global.f64 	[%rd97], %fd24;
	ld.global.u32 	%r135, [%rd94+512];
	ld.global.u32 	%r136, [%rd95+512];
	mad.lo.s32 	%r137, %r135, %r44, %r136;
	cvt.rn.f64.s32 	%fd25, %r137;
	st.global.f64 	[%rd97+1024], %fd25;
	ld.global.u32 	%r138, [%rd94+1024];
	ld.global.u32 	%r139, [%rd95+1024];
	mad.lo.s32 	%r140, %r138, %r44, %r139;
	cvt.rn.f64.s32 	%fd26, %r140;
	st.global.f64 	[%rd97+2048], %fd26;
	ld.global.u32 	%r141, [%rd94+1536];
	ld.global.u32 	%r142, [%rd95+1536];
	mad.lo.s32 	%r143, %r141, %r44, %r142;
	cvt.rn.f64.s32 	%fd27, %r143;
	st.global.f64 	[%rd97+3072], %fd27;
	add.s32 	%r164, %r164, 4;
$L__BB3_54:
	setp.eq.s32 	%p34, %r25, 0;
	@%p34 bra 	$L__BB3_59;
	setp.eq.s32 	%p35, %r25, 1;
	@%p35 bra 	$L__BB3_57;
	shl.b32 	%r144, %r164, 7;
	add.s32 	%r145, %r144, %r4;
	mul.wide.s32 	%rd98, %r145, 4;
	add.s64 	%rd99, %rd13, %rd98;
	add.s64 	%rd100, %rd14, %rd98;
	ld.global.u32 	%r146, [%rd99];
	ld.global.u32 	%r147, [%rd100];
	mad.lo.s32 	%r148, %r146, %r44, %r147;
	cvt.rn.f64.s32 	%fd28, %r148;
	mul.wide.s32 	%rd101, %r145, 8;
	add.s64 	%rd102, %rd15, %rd101;
	st.global.f64 	[%rd102], %fd28;
	ld.global.u32 	%r149, [%rd99+512];
	ld.global.u32 	%r150, [%rd100+512];
	mad.lo.s32 	%r151, %r149, %r44, %r150;
	cvt.rn.f64.s32 	%fd29, %r151;
	st.global.f64 	[%rd102+1024], %fd29;
	add.s32 	%r164, %r164, 2;
$L__BB3_57:
	and.b32  	%r152, %r43, 1;
	setp.eq.b32 	%p36, %r152, 1;
	not.pred 	%p37, %p36;
	@%p37 bra 	$L__BB3_59;
	shl.b32 	%r153, %r164, 7;
	add.s32 	%r154, %r153, %r4;
	mul.wide.s32 	%rd103, %r154, 4;
	add.s64 	%rd104, %rd13, %rd103;
	add.s64 	%rd105, %rd14, %rd103;
	ld.global.u32 	%r155, [%rd104];
	ld.global.u32 	%r156, [%rd105];
	mad.lo.s32 	%r157, %r155, %r44, %r156;
	cvt.rn.f64.s32 	%fd30, %r157;
	mul.wide.s32 	%rd106, %r154, 8;
	add.s64 	%rd107, %rd15, %rd106;
	st.global.f64 	[%rd107], %fd30;
$L__BB3_59:
	ret;

}


// ===== COMPILED SASS (sm_100) =====

	.target	sm_100

	.elftype	@"ET_EXEC"


//--------------------- .note.nv.tkinfo           --------------------------
	.section	.note.nv.tkinfo,"",@"SHT_NOTE"
	.sectionflags	@"SHF_NOTE_NV_TKINFO"
	.tkinfo
        /*0018*/ 	.word	0x00000002
        /*0030*/ 	.string	""
        /*0030*/ 	.string	"ptxas"
        /*0030*/ 	.string	"Cuda compilation tools, release 13.0, V13.0.88"
        /*0030*/ 	.string	"Build cuda_13.0.r13.0/compiler.36424714_0"
        /*0030*/ 	.string	"-arch sm_100 -m 64 "



//--------------------- .note.nv.cuinfo           --------------------------
	.section	.note.nv.cuinfo,"",@"SHT_NOTE"
	.sectionflags	@"SHF_NOTE_NV_CUINFO"
        /*0018*/ 	.short	0x0002
        /*001a*/ 	.short	0x0064
        /*001c*/ 	.short	0x0082
	.zero		2


//--------------------- .nv.info                  --------------------------
	.section	.nv.info,"",@"SHT_CUDA_INFO"
	.align	4


	//----- nvinfo : EIATTR_REGCOUNT
	.align		4
        /*0000*/ 	.byte	0x04, 0x2f
        /*0002*/ 	.short	(.L_44 - .L_43)
	.align		4
.L_43:
        /*0004*/ 	.word	index@(_ZN3cub18CUB_300001_SM_10006detail11EmptyKernelIvEEvv)
        /*0008*/ 	.word	0x00000004


	//----- nvinfo : EIATTR_FRAME_SIZE
	.align		4
.L_44:
        /*000c*/ 	.byte	0x04, 0x11
        /*000e*/ 	.short	(.L_46 - .L_45)
	.align		4
.L_45:
        /*0010*/ 	.word	index@(_ZN3cub18CUB_300001_SM_10006detail11EmptyKernelIvEEvv)
        /*0014*/ 	.word	0x00000000


	//----- nvinfo : EIATTR_REGCOUNT
	.align		4
.L_46:
        /*0018*/ 	.byte	0x04, 0x2f
        /*001a*/ 	.short	(.L_48 - .L_47)
	.align		4
.L_47:
        /*001c*/ 	.word	index@(_ZN3cub18CUB_300001_SM_10006detail8for_each13static_kernelINS2_12policy_hub_t12policy_500_tEmN6thrust24THRUST_300001_SM_1000_NS8cuda_cub20__uninitialized_fill7functorINS7_10device_ptrIdEEdEEEEvT0_T1_)
        /*0020*/ 	.word	0x00000009


	//----- nvinfo : EIATTR_FRAME_SIZE
	.align		4
.L_48:
        /*0024*/ 	.byte	0x04, 0x11
        /*0026*/ 	.short	(.L_50 - .L_49)
	.align		4
.L_49:
        /*0028*/ 	.word	index@(_ZN3cub18CUB_300001_SM_10006detail8for_each13static_kernelINS2_12policy_hub_t12policy_500_tEmN6thrust24THRUST_300001_SM_1000_NS8cuda_cub20__uninitialized_fill7functorINS7_10device_ptrIdEEdEEEEvT0_T1_)
        /*002c*/ 	.word	0x00000000


	//----- nvinfo : EIATTR_REGCOUNT
	.align		4
.L_50:
        /*0030*/ 	.byte	0x04, 0x2f
        /*0032*/ 	.short	(.L_52 - .L_51)
	.align		4
.L_51:
        /*0034*/ 	.word	index@(_ZN3cub18CUB_300001_SM_10006detail9transform16transform_kernelINS2_10policy_hubILb1EN4cuda3std3__45tupleIJN6thrust24THRUST_300001_SM_1000_NS6detail15normal_iteratorINSA_10device_ptrIiEEEESF_EEEE10policy1000Ei5saxpyNSC_INSD_IdEEEEJPiSM_EEEvT0_iT1_T2_DpNS2_10kernel_argIT3_EE)
        /*0038*/ 	.word	0x00000020


	//----- nvinfo : EIATTR_FRAME_SIZE
	.align		4
.L_52:
        /*003c*/ 	.byte	0x04, 0x11
        /*003e*/ 	.short	(.L_54 - .L_53)
	.align		4
.L_53:
        /*0040*/ 	.word	index@(_ZN3cub18CUB_300001_SM_10006detail9transform16transform_kernelINS2_10policy_hubILb1EN4cuda3std3__45tupleIJN6thrust24THRUST_300001_SM_1000_NS6detail15normal_iteratorINSA_10device_ptrIiEEEESF_EEEE10policy1000Ei5saxpyNSC_INSD_IdEEEEJPiSM_EEEvT0_iT1_T2_DpNS2_10kernel_argIT3_EE)
        /*0044*/ 	.word	0x00000000


	//----- nvinfo : EIATTR_REGCOUNT
	.align		4
.L_54:
        /*0048*/ 	.byte	0x04, 0x2f
        /*004a*/ 	.short	(.L_56 - .L_55)
	.align		4
.L_55:
        /*004c*/ 	.word	index@(_ZN3cub18CUB_300001_SM_10006detail9transform16transform_kernelINS2_10policy_hubILb1EN4cuda3std3__45tupleIJN6thrust24THRUST_300001_SM_1000_NS6detail15normal_iteratorINSA_10device_ptrIiEEEESF_EEEE10policy1000El5saxpyNSC_INSD_IdEEEEJPiSM_EEEvT0_iT1_T2_DpNS2_10kernel_argIT3_EE)
        /*0050*/ 	.word	0x0000001c


	//----- nvinfo : EIATTR_FRAME_SIZE
	.align		4
.L_56:
        /*0054*/ 	.byte	0x04, 0x11
        /*0056*/ 	.short	(.L_58 - .L_57)
	.align		4
.L_57:
        /*0058*/ 	.word	index@(_ZN3cub18CUB_300001_SM_10006detail9transform16transform_kernelINS2_10policy_hubILb1EN4cuda3std3__45tupleIJN6thrust24THRUST_300001_SM_1000_NS6detail15normal_iteratorINSA_10device_ptrIiEEEESF_EEEE10policy1000El5saxpyNSC_INSD_IdEEEEJPiSM_EEEvT0_iT1_T2_DpNS2_10kernel_argIT3_EE)
        /*005c*/ 	.word	0x00000000


	//----- nvinfo : EIATTR_MIN_STACK_SIZE
	.align		4
.L_58:
        /*0060*/ 	.byte	0x04, 0x12
        /*0062*/ 	.short	(.L_60 - .L_59)
	.align		4
.L_59:
        /*0064*/ 	.word	index@(_ZN3cub18CUB_300001_SM_10006detail9transform16transform_kernelINS2_10policy_hubILb1EN4cuda3std3__45tupleIJN6thrust24THRUST_300001_SM_1000_NS6detail15normal_iteratorINSA_10device_ptrIiEEEESF_EEEE10policy1000El5saxpyNSC_INSD_IdEEEEJPiSM_EEEvT0_iT1_T2_DpNS2_10kernel_argIT3_EE)
        /*0068*/ 	.word	0x00000000


	//----- nvinfo : EIATTR_MIN_STACK_SIZE
	.align		4
.L_60:
        /*006c*/ 	.byte	0x04, 0x12
        /*006e*/ 	.short	(.L_62 - .L_61)
	.align		4
.L_61:
        /*0070*/ 	.word	index@(_ZN3cub18CUB_300001_SM_10006detail9transform16transform_kernelINS2_10policy_hubILb1EN4cuda3std3__45tupleIJN6thrust24THRUST_300001_SM_1000_NS6detail15normal_iteratorINSA_10device_ptrIiEEEESF_EEEE10policy1000Ei5saxpyNSC_INSD_IdEEEEJPiSM_EEEvT0_iT1_T2_DpNS2_10kernel_argIT3_EE)
        /*0074*/ 	.word	0x00000000


	//----- nvinfo : EIATTR_MIN_STACK_SIZE
	.align		4
.L_62:
        /*0078*/ 	.byte	0x04, 0x12
        /*007a*/ 	.short	(.L_64 - .L_63)
	.align		4
.L_63:
        /*007c*/ 	.word	index@(_ZN3cub18CUB_300001_SM_10006detail8for_each13static_kernelINS2_12policy_hub_t12policy_500_tEmN6thrust24THRUST_300001_SM_1000_NS8cuda_cub20__uninitialized_fill7functorINS7_10device_ptrIdEEdEEEEvT0_T1_)
        /*0080*/ 	.word	0x00000000


	//----- nvinfo : EIATTR_MIN_STACK_SIZE
	.align		4
.L_64:
        /*0084*/ 	.byte	0x04, 0x12
        /*0086*/ 	.short	(.L_66 - .L_65)
	.align		4
.L_65:
        /*0088*/ 	.word	index@(_ZN3cub18CUB_300001_SM_10006detail11EmptyKernelIvEEvv)
        /*008c*/ 	.word	0x00000000
.L_66:


//--------------------- .nv.compat                --------------------------
	.section	.nv.compat,"",@"SHT_CUDA_COMPAT_INFO"
	.align	4
        /*0000*/ 	.byte	0x02, 0x09, 0x00, 0x00, 0x02, 0x02, 0x01, 0x00, 0x02, 0x05, 0x05, 0x00, 0x03, 0x07, 0x01, 0x01
        /*0010*/ 	.byte	0x02, 0x03, 0x00, 0x00, 0x02, 0x06, 0x01, 0x00, 0x04, 0x0b, 0x08, 0x00, 0x09, 0x00, 0x00, 0x00
        /*0020*/ 	.byte	0x00, 0x00, 0x00, 0x00


//--------------------- .nv.info._ZN3cub18CUB_300001_SM_10006detail9transform16transform_kernelINS2_10policy_hubILb1EN4cuda3std3__45tupleIJN6thrust24THRUST_300001_SM_1000_NS6detail15normal_iteratorINSA_10device_ptrIiEEEESF_EEEE10policy1000El5saxpyNSC_INSD_IdEEEEJPiSM_EEEvT0_iT1_T2_DpNS2_10kernel_argIT3_EE --------------------------
	.section	.nv.info._ZN3cub18CUB_300001_SM_10006detail9transform16transform_kernelINS2_10policy_hubILb1EN4cuda3std3__45tupleIJN6thrust24THRUST_300001_SM_1000_NS6detail15normal_iteratorINSA_10device_ptrIiEEEESF_EEEE10policy1000El5saxpyNSC_INSD_IdEEEEJPiSM_EEEvT0_iT1_T2_DpNS2_10kernel_argIT3_EE,"",@"SHT_CUDA_INFO"
	.sectionflags	@""
	.align	4


	//----- nvinfo : EIATTR_CUDA_API_VERSION
	.align		4
        /*0000*/ 	.byte	0x04, 0x37
        /*0002*/ 	.short	(.L_68 - .L_67)
.L_67:
        /*0004*/ 	.word	0x00000082


	//----- nvinfo : EIATTR_KPARAM_INFO
	.align		4
.L_68:
        /*0008*/ 	.byte	0x04, 0x17
        /*000a*/ 	.short	(.L_70 - .L_69)
.L_69:
        /*000c*/ 	.word	0x00000000
        /*0010*/ 	.short	0x0005
        /*0012*/ 	.short	0x0028
        /*0014*/ 	.byte	0x00, 0xf0, 0x41, 0x00


	//----- nvinfo : EIATTR_KPARAM_INFO
	.align		4
.L_70:
        /*0018*/ 	.byte	0x04, 0x17
        /*001a*/ 	.short	(.L_72 - .L_71)
.L_71:
        /*001c*/ 	.word	0x00000000
        /*0020*/ 	.short	0x0004
        /*0022*/ 	.short	0x0018
        /*0024*/ 	.byte	0x00, 0xf0, 0x41, 0x00


	//----- nvinfo : EIATTR_KPARAM_INFO
	.align		4
.L_72:
        /*0028*/ 	.byte	0x04, 0x17
        /*002a*/ 	.short	(.L_74 - .L_73)
.L_73:
        /*002c*/ 	.word	0x00000000
        /*0030*/ 	.short	0x0003
        /*0032*/ 	.short	0x0010
        /*0034*/ 	.byte	0x00, 0xf0, 0x21, 0x00


	//----- nvinfo : EIATTR_KPARAM_INFO
	.align		4
.L_74:
        /*0038*/ 	.byte	0x04, 0x17
        /*003a*/ 	.short	(.L_76 - .L_75)
.L_75:
        /*003c*/ 	.word	0x00000000
        /*0040*/ 	.short	0x0002
        /*0042*/ 	.short	0x000c
        /*0044*/ 	.byte	0x00, 0xf0, 0x11, 0x00


	//----- nvinfo : EIATTR_KPARAM_INFO
	.align		4
.L_76:
        /*0048*/ 	.byte	0x04, 0x17
        /*004a*/ 	.short	(.L_78 - .L_77)
.L_77:
        /*004c*/ 	.word	0x00000000
        /*0050*/ 	.short	0x0001
        /*0052*/ 	.short	0x0008
        /*0054*/ 	.byte	0x00, 0xf0, 0x11, 0x00


	//----- nvinfo : EIATTR_KPARAM_INFO
	.align		4
.L_78:
        /*0058*/ 	.byte	0x04, 0x17
        /*005a*/ 	.short	(.L_80 - .L_79)
.L_79:
        /*005c*/ 	.word	0x00000000
        /*0060*/ 	.short	0x0000
        /*0062*/ 	.short	0x0000
        /*0064*/ 	.byte	0x00, 0xf0, 0x21, 0x00


	//----- nvinfo : EIATTR_SPARSE_MMA_MASK
	.align		4
.L_80:
        /*0068*/ 	.byte	0x03, 0x50
        /*006a*/ 	.short	0x0000


	//----- nvinfo : EIATTR_MAXREG_COUNT
	.align		4
        /*006c*/ 	.byte	0x03, 0x1b
        /*006e*/ 	.short	0x00ff


	//----- nvinfo : EIATTR_MERCURY_ISA_VERSION
	.align		4
        /*0070*/ 	.byte	0x03, 0x5f
        /*0072*/ 	.short	0x0101


	//----- nvinfo : EIATTR_VRC_CTA_INIT_COUNT
	.align		4
        /*0074*/ 	.byte	0x02, 0x4a
	.zero		1
	.zero		1


	//----- nvinfo : EIATTR_EXIT_INSTR_OFFSETS
	.align		4
        /*0078*/ 	.byte	0x04, 0x1c
        /*007a*/ 	.short	(.L_82 - .L_81)


	//   ....[0]....
.L_81:
        /*007c*/ 	.word	0x00000460


	//   ....[1]....
        /*0080*/ 	.word	0x00000e60


	//   ....[2]....
        /*0084*/ 	.word	0x000011d0


	//   ....[3]....
        /*0088*/ 	.word	0x000013b0


	//   ....[4]....
        /*008c*/ 	.word	0x000013e0


	//   ....[5]....
        /*0090*/ 	.word	0x00001490


	//   ....[6]....
        /*0094*/ 	.word	0x000014c0


	//   ....[7]....
        /*0098*/ 	.word	0x000019e0


	//   ....[8]....
        /*009c*/ 	.word	0x00001be0


	//   ....[9]....
        /*00a0*/ 	.word	0x00001d50


	//   ....[10]....
        /*00a4*/ 	.word	0x00001e10


	//----- nvinfo : EIATTR_MAX_THREADS
	.align		4
.L_82:
        /*00a8*/ 	.byte	0x04, 0x05
        /*00aa*/ 	.short	(.L_84 - .L_83)
.L_83:
        /*00ac*/ 	.word	0x00000080
        /*00b0*/ 	.word	0x00000001
        /*00b4*/ 	.word	0x00000001


	//----- nvinfo : EIATTR_CRS_STACK_SIZE
	.align		4
.L_84:
        /*00b8*/ 	.byte	0x04, 0x1e
        /*00ba*/ 	.short	(.L_86 - .L_85)
.L_85:
        /*00bc*/ 	.word	0x00000000


	//----- nvinfo : EIATTR_CBANK_PARAM_SIZE
	.align		4
.L_86:
        /*00c0*/ 	.byte	0x03, 0x19
        /*00c2*/ 	.short	0x0038


	//----- nvinfo : EIATTR_PARAM_CBANK
	.align		4
        /*00c4*/ 	.byte	0x04, 0x0a
        /*00c6*/ 	.short	(.L_88 - .L_87)
	.align		4
.L_87:
        /*00c8*/ 	.word	index@(.nv.constant0._ZN3cub18CUB_300001_SM_10006detail9transform16transform_kernelINS2_10policy_hubILb1EN4cuda3std3__45tupleIJN6thrust24THRUST_300001_SM_1000_NS6detail15normal_iteratorINSA_10device_ptrIiEEEESF_EEEE10policy1000El5saxpyNSC_INSD_IdEEEEJPiSM_EEEvT0_iT1_T2_DpNS2_10kernel_argIT3_EE)
        /*00cc*/ 	.short	0x0380
        /*00ce*/ 	.short	0x0038


	//----- nvinfo : EIATTR_SW_WAR
	.align		4
.L_88:
        /*00d0*/ 	.byte	0x04, 0x36
        /*00d2*/ 	.short	(.L_90 - .L_89)
.L_89:
        /*00d4*/ 	.word	0x00000008
.L_90:


//--------------------- .nv.info._ZN3cub18CUB_300001_SM_10006detail9transform16transform_kernelINS2_10policy_hubILb1EN4cuda3std3__45tupleIJN6thrust24THRUST_300001_SM_1000_NS6detail15normal_iteratorINSA_10device_ptrIiEEEESF_EEEE10policy1000Ei5saxpyNSC_INSD_IdEEEEJPiSM_EEEvT0_iT1_T2_DpNS2_10kernel_argIT3_EE --------------------------
	.section	.nv.info._ZN3cub18CUB_300001_SM_10006detail9transform16transform_kernelINS2_10policy_hubILb1EN4cuda3std3__45tupleIJN6thrust24THRUST_300001_SM_1000_NS6detail15normal_iteratorINSA_10device_ptrIiEEEESF_EEEE10policy1000Ei5saxpyNSC_INSD_IdEEEEJPiSM_EEEvT0_iT1_T2_DpNS2_10kernel_argIT3_EE,"",@"SHT_CUDA_INFO"
	.sectionflags	@""
	.align	4


	//----- nvinfo : EIATTR_CUDA_API_VERSION
	.align		4
        /*0000*/ 	.byte	0x04, 0x37
        /*0002*/ 	.short	(.L_92 - .L_91)
.L_91:
        /*0004*/ 	.word	0x00000082


	//----- nvinfo : EIATTR_KPARAM_INFO
	.align		4
.L_92:
        /*0008*/ 	.byte	0x04, 0x17
        /*000a*/ 	.short	(.L_94 - .L_93)
.L_93:
        /*000c*/ 	.word	0x00000000
        /*0010*/ 	.short	0x0005
        /*0012*/ 	.short	0x0028
        /*0014*/ 	.byte	0x00, 0xf0, 0x41, 0x00


	//----- nvinfo : EIATTR_KPARAM_INFO
	.align		4
.L_94:
        /*0018*/ 	.byte	0x04, 0x17
        /*001a*/ 	.short	(.L_96 - .L_95)
.L_95:
        /*001c*/ 	.word	0x00000000
        /*0020*/ 	.short	0x0004
        /*0022*/ 	.short	0x0018
        /*0024*/ 	.byte	0x00, 0xf0, 0x41, 0x00


	//----- nvinfo : EIATTR_KPARAM_INFO
	.align		4
.L_96:
        /*0028*/ 	.byte	0x04, 0x17
        /*002a*/ 	.short	(.L_98 - .L_97)
.L_97:
        /*002c*/ 	.word	0x00000000
        /*0030*/ 	.short	0x0003
        /*0032*/ 	.short	0x0010
        /*0034*/ 	.byte	0x00, 0xf0, 0x21, 0x00


	//----- nvinfo : EIATTR_KPARAM_INFO
	.align		4
.L_98:
        /*0038*/ 	.byte	0x04, 0x17
        /*003a*/ 	.short	(.L_100 - .L_99)
.L_99:
        /*003c*/ 	.word	0x00000000
        /*0040*/ 	.short	0x0002
        /*0042*/ 	.short	0x0008
        /*0044*/ 	.byte	0x00, 0xf0, 0x11, 0x00


	//----- nvinfo : EIATTR_KPARAM_INFO
	.align		4
.L_100:
        /*0048*/ 	.byte	0x04, 0x17
        /*004a*/ 	.short	(.L_102 - .L_101)
.L_101:
        /*004c*/ 	.word	0x00000000
        /*0050*/ 	.short	0x0001
        /*0052*/ 	.short	0x0004
        /*0054*/ 	.byte	0x00, 0xf0, 0x11, 0x00


	//----- nvinfo : EIATTR_KPARAM_INFO
	.align		4
.L_102:
        /*0058*/ 	.byte	0x04, 0x17
        /*005a*/ 	.short	(.L_104 - .L_103)
.L_103:
        /*005c*/ 	.word	0x00000000
        /*0060*/ 	.short	0x0000
        /*0062*/ 	.short	0x0000
        /*0064*/ 	.byte	0x00, 0xf0, 0x11, 0x00


	//----- nvinfo : EIATTR_SPARSE_MMA_MASK
	.align		4
.L_104:
        /*0068*/ 	.byte	0x03, 0x50
        /*006a*/ 	.short	0x0000


	//----- nvinfo : EIATTR_MAXREG_COUNT
	.align		4
        /*006c*/ 	.byte	0x03, 0x1b
        /*006e*/ 	.short	0x00ff


	//----- nvinfo : EIATTR_MERCURY_ISA_VERSION
	.align		4
        /*0070*/ 	.byte	0x03, 0x5f
        /*0072*/ 	.short	0x0101


	//----- nvinfo : EIATTR_VRC_CTA_INIT_COUNT
	.align		4
        /*0074*/ 	.byte	0x02, 0x4a
	.zero		1
	.zero		1


	//----- nvinfo : EIATTR_EXIT_INSTR_OFFSETS
	.align		4
        /*0078*/ 	.byte	0x04, 0x1c
        /*007a*/ 	.short	(.L_106 - .L_105)


	//   ....[0]....
.L_105:
        /*007c*/ 	.word	0x000002d0


	//   ....[1]....
        /*0080*/ 	.word	0x00000790


	//   ....[2]....
        /*0084*/ 	.word	0x00000990


	//   ....[3]....
        /*0088*/ 	.word	0x00000ae0


	//   ....[4]....
        /*008c*/ 	.word	0x00000b90


	//   ....[5]....
        /*0090*/ 	.word	0x00000bb0


	//   ....[6]....
        /*0094*/ 	.word	0x000010f0


	//   ....[7]....
        /*0098*/ 	.word	0x00001420


	//   ....[8]....
        /*009c*/ 	.word	0x000015e0


	//   ....[9]....
        /*00a0*/ 	.word	0x00001610


	//   ....[10]....
        /*00a4*/ 	.word	0x000016b0


	//----- nvinfo : EIATTR_MAX_THREADS
	.align		4
.L_106:
        /*00a8*/ 	.byte	0x04, 0x05
        /*00aa*/ 	.short	(.L_108 - .L_107)
.L_107:
        /*00ac*/ 	.word	0x00000080
        /*00b0*/ 	.word	0x00000001
        /*00b4*/ 	.word	0x00000001


	//----- nvinfo : EIATTR_CRS_STACK_SIZE
	.align		4
.L_108:
        /*00b8*/ 	.byte	0x04, 0x1e
        /*00ba*/ 	.short	(.L_110 - .L_109)
.L_109:
        /*00bc*/ 	.word	0x00000000


	//----- nvinfo : EIATTR_CBANK_PARAM_SIZE
	.align		4
.L_110:
        /*00c0*/ 	.byte	0x03, 0x19
        /*00c2*/ 	.short	0x0038


	//----- nvinfo : EIATTR_PARAM_CBANK
	.align		4
        /*00c4*/ 	.byte	0x04, 0x0a
        /*00c6*/ 	.short	(.L_112 - .L_111)
	.align		4
.L_111:
        /*00c8*/ 	.word	index@(.nv.constant0._ZN3cub18CUB_300001_SM_10006detail9transform16transform_kernelINS2_10policy_hubILb1EN4cuda3std3__45tupleIJN6thrust24THRUST_300001_SM_1000_NS6detail15normal_iteratorINSA_10device_ptrIiEEEESF_EEEE10policy1000Ei5saxpyNSC_INSD_IdEEEEJPiSM_EEEvT0_iT1_T2_DpNS2_10kernel_argIT3_EE)
        /*00cc*/ 	.short	0x0380
        /*00ce*/ 	.short	0x0038


	//----- nvinfo : EIATTR_SW_WAR
	.align		4
.L_112:
        /*00d0*/ 	.byte	0x04, 0x36
        /*00d2*/ 	.short	(.L_114 - .L_113)
.L_113:
        /*00d4*/ 	.word	0x00000008
.L_114:


//--------------------- .nv.info._ZN3cub18CUB_300001_SM_10006detail8for_each13static_kernelINS2_12policy_hub_t12policy_500_tEmN6thrust24THRUST_300001_SM_1000_NS8cuda_cub20__uninitialized_fill7functorINS7_10device_ptrIdEEdEEEEvT0_T1_ --------------------------
	.section	.nv.info._ZN3cub18CUB_300001_SM_10006detail8for_each13static_kernelINS2_12policy_hub_t12policy_500_tEmN6thrust24THRUST_300001_SM_1000_NS8cuda_cub20__uninitialized_fill7functorINS7_10device_ptrIdEEdEEEEvT0_T1_,"",@"SHT_CUDA_INFO"
	.sectionflags	@""
	.align	4


	//----- nvinfo : EIATTR_CUDA_API_VERSION
	.align		4
        /*0000*/ 	.byte	0x04, 0x37
        /*0002*/ 	.short	(.L_116 - .L_115)
.L_115:
        /*0004*/ 	.word	0x00000082


	//----- nvinfo : EIATTR_KPARAM_INFO
	.align		4
.L_116:
        /*0008*/ 	.byte	0x04, 0x17
        /*000a*/ 	.short	(.L_118 - .L_117)
.L_117:
        /*000c*/ 	.word	0x00000000
        /*0010*/ 	.short	0x0001
        /*0012*/ 	.short	0x0008
        /*0014*/ 	.byte	0x00, 0xf0, 0x41, 0x00


	//----- nvinfo : EIATTR_KPARAM_INFO
	.align		4
.L_118:
        /*0018*/ 	.byte	0x04, 0x17
        /*001a*/ 	.short	(.L_120 - .L_119)
.L_119:
        /*001c*/ 	.word	0x00000000
        /*0020*/ 	.short	0x0000
        /*0022*/ 	.short	0x0000
        /*0024*/ 	.byte	0x00, 0xf0, 0x21, 0x00


	//----- nvinfo : EIATTR_SPARSE_MMA_MASK
	.align		4
.L_120:
        /*0028*/ 	.byte	0x03, 0x50
        /*002a*/ 	.short	0x0000


	//----- nvinfo : EIATTR_MAXREG_COUNT
	.align		4
        /*002c*/ 	.byte	0x03, 0x1b
        /*002e*/ 	.short	0x00ff


	//----- nvinfo : EIATTR_MERCURY_ISA_VERSION
	.align		4
        /*0030*/ 	.byte	0x03, 0x5f
        /*0032*/ 	.short	0x0101


	//----- nvinfo : EIATTR_VRC_CTA_INIT_COUNT
	.align		4
        /*0034*/ 	.byte	0x02, 0x4a
	.zero		1
	.zero		1


	//----- nvinfo : EIATTR_EXIT_INSTR_OFFSETS
	.align		4
        /*0038*/ 	.byte	0x04, 0x1c
        /*003a*/ 	.short	(.L_122 - .L_121)


	//   ....[0]....
.L_121:
        /*003c*/ 	.word	0x00000130


	//   ....[1]....
        /*0040*/ 	.word	0x00000230


	//   ....[2]....
        /*0044*/ 	.word	0x00000260


	//----- nvinfo : EIATTR_MAX_THREADS
	.align		4
.L_122:
        /*0048*/ 	.byte	0x04, 0x05
        /*004a*/ 	.short	(.L_124 - .L_123)
.L_123:
        /*004c*/ 	.word	0x00000100
        /*0050*/ 	.word	0x00000001
        /*0054*/ 	.word	0x00000001


	//----- nvinfo : EIATTR_CBANK_PARAM_SIZE
	.align		4
.L_124:
        /*0058*/ 	.byte	0x03, 0x19
        /*005a*/ 	.short	0x0018


	//----- nvinfo : EIATTR_PARAM_CBANK
	.align		4
        /*005c*/ 	.byte	0x04, 0x0a
        /*005e*/ 	.short	(.L_126 - .L_125)
	.align		4
.L_125:
        /*0060*/ 	.word	index@(.nv.constant0._ZN3cub18CUB_300001_SM_10006detail8for_each13static_kernelINS2_12policy_hub_t12policy_500_tEmN6thrust24THRUST_300001_SM_1000_NS8cuda_cub20__uninitialized_fill7functorINS7_10device_ptrIdEEdEEEEvT0_T1_)
        /*0064*/ 	.short	0x0380
        /*0066*/ 	.short	0x0018


	//----- nvinfo : EIATTR_SW_WAR
	.align		4
.L_126:
        /*0068*/ 	.byte	0x04, 0x36
        /*006a*/ 	.short	(.L_128 - .L_127)
.L_127:
        /*006c*/ 	.word	0x00000008
.L_128:


//--------------------- .nv.info._ZN3cub18CUB_300001_SM_10006detail11EmptyKernelIvEEvv --------------------------
	.section	.nv.info._ZN3cub18CUB_300001_SM_10006detail11EmptyKernelIvEEvv,"",@"SHT_CUDA_INFO"
	.sectionflags	@""
	.align	4


	//----- nvinfo : EIATTR_CUDA_API_VERSION
	.align		4
        /*0000*/ 	.byte	0x04, 0x37
        /*0002*/ 	.short	(.L_130 - .L_129)
.L_129:
        /*0004*/ 	.word	0x00000082


	//----- nvinfo : EIATTR_SPARSE_MMA_MASK
	.align		4
.L_130:
        /*0008*/ 	.byte	0x03, 0x50
        /*000a*/ 	.short	0x0000


	//----- nvinfo : EIATTR_MAXREG_COUNT
	.align		4
        /*000c*/ 	.byte	0x03, 0x1b
        /*000e*/ 	.short	0x00ff


	//----- nvinfo : EIATTR_MERCURY_ISA_VERSION
	.align		4
        /*0010*/ 	.byte	0x03, 0x5f
        /*0012*/ 	.short	0x0101


	//----- nvinfo : EIATTR_VRC_CTA_INIT_COUNT
	.align		4
        /*0014*/ 	.byte	0x02, 0x4a
	.zero		1
	.zero		1


	//----- nvinfo : EIATTR_EXIT_INSTR_OFFSETS
	.align		4
        /*0018*/ 	.byte	0x04, 0x1c
        /*001a*/ 	.short	(.L_132 - .L_131)


	//   ....[0]....
.L_131:
        /*001c*/ 	.word	0x00000010


	//----- nvinfo : EIATTR_SW_WAR
	.align		4
.L_132:
        /*0020*/ 	.byte	0x04, 0x36
        /*0022*/ 	.short	(.L_134 - .L_133)
.L_133:
        /*0024*/ 	.word	0x00000008
.L_134:


//--------------------- .nv.callgraph             --------------------------
	.section	.nv.callgraph,"",@"SHT_CUDA_CALLGRAPH"
	.align	4
	.sectionentsize	8
	.align		4
        /*0000*/ 	.word	0x00000000
	.align		4
        /*0004*/ 	.word	0xffffffff
	.align		4
        /*0008*/ 	.word	0x00000000
	.align		4
        /*000c*/ 	.word	0xfffffffe
	.align		4
        /*0010*/ 	.word	0x00000000
	.align		4
        /*0014*/ 	.word	0xfffffffd
	.align		4
        /*0018*/ 	.word	0x00000000
	.align		4
        /*001c*/ 	.word	0xfffffffc


//--------------------- .nv.constant4             --------------------------
	.section	.nv.constant4,"a",@progbits
	.align	8
	.align		8
.nv.constant4:
        /*0000*/ 	.dword	_ZN30_INTERNAL_c4467e8a_4_k_cu_main4cuda3std3__45__cpo5beginE
	.align		8
        /*0008*/ 	.dword	_ZN30_INTERNAL_c4467e8a_4_k_cu_main4cuda3std3__45__cpo3endE
	.align		8
        /*0010*/ 	.dword	_ZN30_INTERNAL_c4467e8a_4_k_cu_main4cuda3std3__45__cpo6cbeginE
	.align		8
        /*0018*/ 	.dword	_ZN30_INTERNAL_c4467e8a_4_k_cu_main4cuda3std3__45__cpo4cendE
	.align		8
        /*0020*/ 	.dword	_ZN30_INTERNAL_c4467e8a_4_k_cu_main4cuda3std3__45__cpo6rbeginE
	.align		8
        /*0028*/ 	.dword	_ZN30_INTERNAL_c4467e8a_4_k_cu_main4cuda3std3__45__cpo4rendE
	.align		8
        /*0030*/ 	.dword	_ZN30_INTERNAL_c4467e8a_4_k_cu_main4cuda3std3__45__cpo7crbeginE
	.align		8
        /*0038*/ 	.dword	_ZN30_INTERNAL_c4467e8a_4_k_cu_main4cuda3std3__45__cpo5crendE
	.align		8
        /*0040*/ 	.dword	_ZN30_INTERNAL_c4467e8a_4_k_cu_main4cuda3std3__432_GLOBAL__N__c4467e8a_4_k_cu_main6ignoreE
	.align		8
        /*0048*/ 	.dword	_ZN30_INTERNAL_c4467e8a_4_k_cu_main4cuda3std3__419piecewise_constructE
	.align		8
        /*0050*/ 	.dword	_ZN30_INTERNAL_c4467e8a_4_k_cu_main4cuda3std3__48in_placeE
	.align		8
        /*0058*/ 	.dword	_ZN30_INTERNAL_c4467e8a_4_k_cu_main4cuda3std3__420unreachable_sentinelE
	.align		8
        /*0060*/ 	.dword	_ZN30_INTERNAL_c4467e8a_4_k_cu_main4cuda3std3__47nulloptE
	.align		8
        /*0068*/ 	.dword	_ZN30_INTERNAL_c4467e8a_4_k_cu_main4cuda3std3__48unexpectE
	.align		8
        /*0070*/ 	.dword	_ZN30_INTERNAL_c4467e8a_4_k_cu_main4cuda3std6ranges3__45__cpo4swapE
	.align		8
        /*0078*/ 	.dword	_ZN30_INTERNAL_c4467e8a_4_k_cu_main4cuda3std6ranges3__45__cpo9iter_moveE
	.align		8
        /*0080*/ 	.dword	_ZN30_INTERNAL_c4467e8a_4_k_cu_main4cuda3std6ranges3__45__cpo5beginE
	.align		8
        /*0088*/ 	.dword	_ZN30_INTERNAL_c4467e8a_4_k_cu_main4cuda3std6ranges3__45__cpo3endE
	.align		8
        /*0090*/ 	.dword	_ZN30_INTERNAL_c4467e8a_4_k_cu_main4cuda3std6ranges3__45__cpo6cbeginE
	.align		8
        /*0098*/ 	.dword	_ZN30_INTERNAL_c4467e8a_4_k_cu_main4cuda3std6ranges3__45__cpo4cendE
	.align		8
        /*00a0*/ 	.dword	_ZN30_INTERNAL_c4467e8a_4_k_cu_main4cuda3std6ranges3__45__cpo7advanceE
	.align		8
        /*00a8*/ 	.dword	_ZN30_INTERNAL_c4467e8a_4_k_cu_main4cuda3std6ranges3__45__cpo9iter_swapE
	.align		8
        /*00b0*/ 	.dword	_ZN30_INTERNAL_c4467e8a_4_k_cu_main4cuda3std6ranges3__45__cpo4nextE
	.align		8
        /*00b8*/ 	.dword	_ZN30_INTERNAL_c4467e8a_4_k_cu_main4cuda3std6ranges3__45__cpo4prevE
	.align		8
        /*00c0*/ 	.dword	_ZN30_INTERNAL_c4467e8a_4_k_cu_main4cuda3std6ranges3__45__cpo4dataE
	.align		8
        /*00c8*/ 	.dword	_ZN30_INTERNAL_c4467e8a_4_k_cu_main4cuda3std6ranges3__45__cpo5cdataE
	.align		8
        /*00d0*/ 	.dword	_ZN30_INTERNAL_c4467e8a_4_k_cu_main4cuda3std6ranges3__45__cpo4sizeE
	.align		8
        /*00d8*/ 	.dword	_ZN30_INTERNAL_c4467e8a_4_k_cu_main4cuda3std6ranges3__45__cpo5ssizeE
	.align		8
        /*00e0*/ 	.dword	_ZN30_INTERNAL_c4467e8a_4_k_cu_main4cuda3std6ranges3__45__cpo8distanceE
	.align		8
        /*00e8*/ 	.dword	_ZN30_INTERNAL_c4467e8a_4_k_cu_main6thrust24THRUST_300001_SM_1000_NS8cuda_cub3parE
	.align		8
        /*00f0*/ 	.dword	_ZN30_INTERNAL_c4467e8a_4_k_cu_main6thrust24THRUST_300001_SM_1000_NS8cuda_cub10par_nosyncE
	.align		8
        /*00f8*/ 	.dword	_ZN30_INTERNAL_c4467e8a_4_k_cu_main6thrust24THRUST_300001_SM_1000_NS6system6detail10sequential3seqE
	.align		8
        /*0100*/ 	.dword	_ZN30_INTERNAL_c4467e8a_4_k_cu_main6thrust24THRUST_300001_SM_1000_NS12placeholders2_1E
	.align		8
        /*0108*/ 	.dword	_ZN30_INTERNAL_c4467e8a_4_k_cu_main6thrust24THRUST_300001_SM_1000_NS12placeholders2_2E
	.align		8
        /*0110*/ 	.dword	_ZN30_INTERNAL_c4467e8a_4_k_cu_main6thrust24THRUST_300001_SM_1000_NS12placeholders2_3E
	.align		8
        /*0118*/ 	.dword	_ZN30_INTERNAL_c4467e8a_4_k_cu_main6thrust24THRUST_300001_SM_1000_NS12placeholders2_4E
	.align		8
        /*0120*/ 	.dword	_ZN30_INTERNAL_c4467e8a_4_k_cu_main6thrust24THRUST_300001_SM_1000_NS12placeholders2_5E
	.align		8
        /*0128*/ 	.dword	_ZN30_INTERNAL_c4467e8a_4_k_cu_main6thrust24THRUST_300001_SM_1000_NS12placeholders2_6E
	.align		8
        /*0130*/ 	.dword	_ZN30_INTERNAL_c4467e8a_4_k_cu_main6thrust24THRUST_300001_SM_1000_NS12placeholders2_7E
	.align		8
        /*0138*/ 	.dword	_ZN30_INTERNAL_c4467e8a_4_k_cu_main6thrust24THRUST_300001_SM_1000_NS12placeholders2_8E
	.align		8
        /*0140*/ 	.dword	_ZN30_INTERNAL_c4467e8a_4_k_cu_main6thrust24THRUST_300001_SM_1000_NS12placeholders2_9E
	.align		8
        /*0148*/ 	.dword	_ZN30_INTERNAL_c4467e8a_4_k_cu_main6thrust24THRUST_300001_SM_1000_NS12placeholders3_10E
	.align		8
        /*0150*/ 	.dword	_ZN30_INTERNAL_c4467e8a_4_k_cu_main6thrust24THRUST_300001_SM_1000_NS3seqE


//--------------------- .text._ZN3cub18CUB_300001_SM_10006detail9transform16transform_kernelINS2_10policy_hubILb1EN4cuda3std3__45tupleIJN6thrust24THRUST_300001_SM_1000_NS6detail15normal_iteratorINSA_10device_ptrIiEEEESF_EEEE10policy1000El5saxpyNSC_INSD_IdEEEEJPiSM_EEEvT0_iT1_T2_DpNS2_10kernel_argIT3_EE --------------------------
	.section	.text._ZN3cub18CUB_300001_SM_10006detail9transform16transform_kernelINS2_10policy_hubILb1EN4cuda3std3__45tupleIJN6thrust24THRUST_300001_SM_1000_NS6detail15normal_iteratorINSA_10device_ptrIiEEEESF_EEEE10policy1000El5saxpyNSC_INSD_IdEEEEJPiSM_EEEvT0_iT1_T2_DpNS2_10kernel_argIT3_EE,"ax",@progbits
	.align	128
        .global         _ZN3cub18CUB_300001_SM_10006detail9transform16transform_kernelINS2_10policy_hubILb1EN4cuda3std3__45tupleIJN6thrust24THRUST_300001_SM_1000_NS6detail15normal_iteratorINSA_10device_ptrIiEEEESF_EEEE10policy1000El5saxpyNSC_INSD_IdEEEEJPiSM_EEEvT0_iT1_T2_DpNS2_10kernel_argIT3_EE
        .type           _ZN3cub18CUB_300001_SM_10006detail9transform16transform_kernelINS2_10policy_hubILb1EN4cuda3std3__45tupleIJN6thrust24THRUST_300001_SM_1000_NS6detail15normal_iteratorINSA_10device_ptrIiEEEESF_EEEE10policy1000El5saxpyNSC_INSD_IdEEEEJPiSM_EEEvT0_iT1_T2_DpNS2_10kernel_argIT3_EE,@function
        .size           _ZN3cub18CUB_300001_SM_10006detail9transform16transform_kernelINS2_10policy_hubILb1EN4cuda3std3__45tupleIJN6thrust24THRUST_300001_SM_1000_NS6detail15normal_iteratorINSA_10device_ptrIiEEEESF_EEEE10policy1000El5saxpyNSC_INSD_IdEEEEJPiSM_EEEvT0_iT1_T2_DpNS2_10kernel_argIT3_EE,(.L_x_37 - _ZN3cub18CUB_300001_SM_10006detail9transform16transform_kernelINS2_10policy_hubILb1EN4cuda3std3__45tupleIJN6thrust24THRUST_300001_SM_1000_NS6detail15normal_iteratorINSA_10device_ptrIiEEEESF_EEEE10policy1000El5saxpyNSC_INSD_IdEEEEJPiSM_EEEvT0_iT1_T2_DpNS2_10kernel_argIT3_EE)
        .other          _ZN3cub18CUB_300001_SM_10006detail9transform16transform_kernelINS2_10policy_hubILb1EN4cuda3std3__45tupleIJN6thrust24THRUST_300001_SM_1000_NS6detail15normal_iteratorINSA_10device_ptrIiEEEESF_EEEE10policy1000El5saxpyNSC_INSD_IdEEEEJPiSM_EEEvT0_iT1_T2_DpNS2_10kernel_argIT3_EE,@"STO_CUDA_ENTRY STV_DEFAULT"
_ZN3cub18CUB_300001_SM_10006detail9transform16transform_kernelINS2_10policy_hubILb1EN4cuda3std3__45tupleIJN6thrust24THRUST_300001_SM_1000_NS6detail15normal_iteratorINSA_10device_ptrIiEEEESF_EEEE10policy1000El5saxpyNSC_INSD_IdEEEEJPiSM_EEEvT0_iT1_T2_DpNS2_10kernel_argIT3_EE:
.text._ZN3cub18CUB_300001_SM_10006detail9transform16transform_kernelINS2_10policy_hubILb1EN4cuda3std3__45tupleIJN6thrust24THRUST_300001_SM_1000_NS6detail15normal_iteratorINSA_10device_ptrIiEEEESF_EEEE10policy1000El5saxpyNSC_INSD_IdEEEEJPiSM_EEEvT0_iT1_T2_DpNS2_10kernel_argIT3_EE:
[----:B------:R-:W-:Y:S01]  /*0000*/  LDC R1, c[0x0][0x37c] ;  /* 0x0000df00ff017b82 */ /* 0x000fe20000000800 */
[----:B------:R-:W0:Y:S07]  /*0010*/  LDCU UR17, c[0x0][0x388] ;  /* 0x00007100ff1177ac */ /* 0x000e2e0008000800 */
[----:B------:R-:W1:Y:S01]  /*0020*/  S2UR UR6, SR_CTAID.X ;  /* 0x00000000000679c3 */ /* 0x000e620000002500 */
[----:B------:R-:W2:Y:S01]  /*0030*/  S2R R7, SR_TID.X ;  /* 0x0000000000077919 */ /* 0x000ea20000002100 */
[----:B------:R-:W-:Y:S01]  /*0040*/  BSSY.RECONVERGENT B0, `(.L_x_0) ;  /* 0x000002d000007945 */ /* 0x000fe20003800200 */
[----:B------:R-:W3:Y:S01]  /*0050*/  LDCU.64 UR10, c[0x0][0x380] ;  /* 0x00007000ff0a77ac */ /* 0x000ee20008000a00 */
[----:B0-----:R-:W-:-:S04]  /*0060*/  USHF.L.U32 UR16, UR17, 0x7, URZ ;  /* 0x0000000711107899 */ /* 0x001fc800080006ff */
[----:B------:R-:W-:Y:S02]  /*0070*/  USHF.R.S32.HI UR9, URZ, 0x1f, UR16 ;  /* 0x0000001fff097899 */ /* 0x000fe40008011410 */
[----:B-1----:R-:W-:Y:S02]  /*0080*/  UIMAD.WIDE.U32 UR4, UR16, UR6, URZ ;  /* 0x00000006100472a5 */ /* 0x002fe4000f8e00ff */
[----:B------:R-:W-:Y:S02]  /*0090*/  UIMAD UR8, UR9, UR6, URZ ;  /* 0x00000006090872a4 */ /* 0x000fe4000f8e02ff */
[----:B---3--:R-:W-:Y:S02]  /*00a0*/  UIADD3 UR6, UP1, UPT, -UR4, UR10, URZ ;  /* 0x0000000a04067290 */ /* 0x008fe4000ff3e1ff */
[----:B------:R-:W-:Y:S02]  /*00b0*/  UIADD3 UR8, UPT, UPT, UR5, UR8, URZ ;  /* 0x0000000805087290 */ /* 0x000fe4000fffe0ff */
[----:B------:R-:W-:Y:S01]  /*00c0*/  UISETP.LT.U32.AND UP0, UPT, UR6, UR16, UPT ;  /* 0x000000100600728c */ /* 0x000fe2000bf01070 */
[----:B--2---:R-:W-:Y:S01]  /*00d0*/  SHF.L.U32 R0, R7, 0x7, RZ ;  /* 0x0000000707007819 */ /* 0x004fe200000006ff */
[----:B------:R-:W-:-:S04]  /*00e0*/  UIADD3.X UR7, UPT, UPT, ~UR8, UR11, URZ, UP1, !UPT ;  /* 0x0000000b08077290 */ /* 0x000fc80008ffe5ff */
[----:B------:R-:W-:-:S04]  /*00f0*/  UISETP.LT.AND.EX UP0, UPT, UR7, UR9, UPT, UP0 ;  /* 0x000000090700728c */ /* 0x000fc8000bf01300 */
[----:B------:R-:W-:-:S04]  /*0100*/  USEL UR6, UR6, UR16, UP0 ;  /* 0x0000001006067287 */ /* 0x000fc80008000000 */
[----:B------:R-:W-:-:S06]  /*0110*/  USHF.L.U32 UR7, UR6, 0x2, URZ ;  /* 0x0000000206077899 */ /* 0x000fcc00080006ff */
[----:B------:R-:W-:-:S13]  /*0120*/  ISETP.GE.AND P0, PT, R0, UR7, PT ;  /* 0x0000000700007c0c */ /* 0x000fda000bf06270 */
[----:B------:R-:W-:Y:S05]  /*0130*/  @P0 BRA `(.L_x_1) ;  /* 0x0000000000740947 */ /* 0x000fea0003800000 */
[----:B------:R-:W0:Y:S01]  /*0140*/  LDCU.64 UR10, c[0x0][0x398] ;  /* 0x00007300ff0a77ac */ /* 0x000e220008000a00 */
[----:B------:R-:W-:Y:S01]  /*0150*/  MOV R2, UR4 ;  /* 0x0000000400027c02 */ /* 0x000fe20008000f00 */
[----:B------:R-:W-:Y:S01]  /*0160*/  IMAD.U32 R3, RZ, RZ, UR5 ;  /* 0x00000005ff037e24 */ /* 0x000fe2000f8e00ff */
[----:B------:R-:W-:Y:S01]  /*0170*/  MOV R6, UR8 ;  /* 0x0000000800067c02 */ /* 0x000fe20008000f00 */
[----:B------:R-:W-:Y:S01]  /*0180*/  BSSY.RECONVERGENT B1, `(.L_x_2) ;  /* 0x000000e000017945 */ /* 0x000fe20003800200 */
[----:B------:R-:W-:Y:S01]  /*0190*/  MOV R3, UR4 ;  /* 0x0000000400037c02 */ /* 0x000fe20008000f00 */
[----:B------:R-:W-:Y:S01]  /*01a0*/  IMAD.SHL.U32 R5, R2, 0x4, RZ ;  /* 0x0000000402057824 */ /* 0x000fe200078e00ff */
[----:B------:R-:W-:Y:S02]  /*01b0*/  MOV R4, R0 ;  /* 0x0000000000047202 */ /* 0x000fe40000000f00 */
[----:B------:R-:W-:Y:S02]  /*01c0*/  SHF.L.U64.HI R6, R3, 0x2, R6 ;  /* 0x0000000203067819 */ /* 0x000fe40000010206 */
[----:B0-----:R-:W-:-:S04]  /*01d0*/  IADD3 R2, P0, PT, R5, UR10, RZ ;  /* 0x0000000a05027c10 */ /* 0x001fc8000ff1e0ff */
[----:B------:R-:W-:-:S03]  /*01e0*/  IADD3.X R3, PT, PT, R6, UR11, RZ, P0, !PT ;  /* 0x0000000b06037c10 */ /* 0x000fc600087fe4ff */
[----:B------:R-:W-:-:S07]  /*01f0*/  IMAD.WIDE.U32 R2, R7, 0x80, R2 ;  /* 0x0000008007027825 */ /* 0x000fce00078e0002 */
.L_x_3:
[----:B------:R-:W-:Y:S01]  /*0200*/  IADD3 R4, PT, PT, R4, 0x4000, RZ ;  /* 0x0000400004047810 */ /* 0x000fe20007ffe0ff */
[----:B------:R0:W-:Y:S03]  /*0210*/  CCTL.E.PF2 [R2] ;  /* 0x000000000200798f */ /* 0x0001e60000800100 */
[----:B------:R-:W-:Y:S02]  /*0220*/  ISETP.GE.AND P0, PT, R4, UR7, PT ;  /* 0x0000000704007c0c */ /* 0x000fe4000bf06270 */
[----:B0-----:R-:W-:-:S05]  /*0230*/  IADD3 R2, P1, PT, R2, 0x4000, RZ ;  /* 0x0000400002027810 */ /* 0x001fca0007f3e0ff */
[----:B------:R-:W-:-:S06]  /*0240*/  IMAD.X R3, RZ, RZ, R3, P1 ;  /* 0x000000ffff037224 */ /* 0x000fcc00008e0603 */
[----:B------:R-:W-:Y:S05]  /*0250*/  @!P0 BRA `(.L_x_3) ;  /* 0xfffffffc00e88947 */ /* 0x000fea000383ffff */
[----:B------:R-:W-:Y:S05]  /*0260*/  BSYNC.RECONVERGENT B1 ;  /* 0x0000000000017941 */ /* 0x000fea0003800200 */
.L_x_2:
[----:B------:R-:W0:Y:S02]  /*0270*/  LDCU.64 UR10, c[0x0][0x3a8] ;  /* 0x00007500ff0a77ac */ /* 0x000e240008000a00 */
[----:B0-----:R-:W-:-:S04]  /*0280*/  IADD3 R2, P0, PT, R5, UR10, RZ ;  /* 0x0000000a05027c10 */ /* 0x001fc8000ff1e0ff */
[----:B------:R-:W-:-:S03]  /*0290*/  IADD3.X R3, PT, PT, R6, UR11, RZ, P0, !PT ;  /* 0x0000000b06037c10 */ /* 0x000fc600087fe4ff */
[----:B------:R-:W-:-:S07]  /*02a0*/  IMAD.WIDE.U32 R2, R7, 0x80, R2 ;  /* 0x0000008007027825 */ /* 0x000fce00078e0002 */
.L_x_4:
[----:B------:R-:W-:Y:S01]  /*02b0*/  IADD3 R0, PT, PT, R0, 0x4000, RZ ;  /* 0x0000400000007810 */ /* 0x000fe20007ffe0ff */
[----:B------:R0:W-:Y:S03]  /*02c0*/  CCTL.E.PF2 [R2] ;  /* 0x000000000200798f */ /* 0x0001e60000800100 */
[----:B------:R-:W-:Y:S02]  /*02d0*/  ISETP.GE.AND P0, PT, R0, UR7, PT ;  /* 0x0000000700007c0c */ /* 0x000fe4000bf06270 */
[----:B0-----:R-:W-:-:S04]  /*02e0*/  IADD3 R2, P1, PT, R2, 0x4000, RZ ;  /* 0x0000400002027810 */ /* 0x001fc80007f3e0ff */
[----:B------:R-:W-:-:S07]  /*02f0*/  IADD3.X R3, PT, PT, RZ, R3, RZ, P1, !PT ;  /* 0x00000003ff037210 */ /* 0x000fce0000ffe4ff */
[----:B------:R-:W-:Y:S05]  /*0300*/  @!P0 BRA `(.L_x_4) ;  /* 0xfffffffc00e88947 */ /* 0x000fea000383ffff */
.L_x_1:
[----:B------:R-:W-:Y:S05]  /*0310*/  BSYNC.RECONVERGENT B0 ;  /* 0x0000000000007941 */ /* 0x000fea0003800200 */
.L_x_0:
[----:B------:R-:W0:Y:S01]  /*0320*/  LDCU.128 UR12, c[0x0][0x390] ;  /* 0x00007200ff0c77ac */ /* 0x000e220008000c00 */
[----:B------:R-:W1:Y:S01]  /*0330*/  LDCU.64 UR10, c[0x0][0x3a8] ;  /* 0x00007500ff0a77ac */ /* 0x000e620008000a00 */
[----:B------:R-:W-:Y:S02]  /*0340*/  USHF.L.U32 UR9, UR4, 0x2, URZ ;  /* 0x0000000204097899 */ /* 0x000fe400080006ff */
[----:B------:R-:W-:Y:S02]  /*0350*/  USHF.L.U64.HI UR7, UR4, 0x2, UR8 ;  /* 0x0000000204077899 */ /* 0x000fe40008010208 */
[----:B------:R-:W-:Y:S02]  /*0360*/  USHF.L.U64.HI UR5, UR4, 0x3, UR8 ;  /* 0x0000000304057899 */ /* 0x000fe40008010208 */
[----:B0-----:R-:W-:Y:S02]  /*0370*/  ULEA UR4, UP0, UR4, UR12, 0x3 ;  /* 0x0000000c04047291 */ /* 0x001fe4000f8018ff */
[----:B------:R-:W-:-:S02]  /*0380*/  UIADD3 UR14, UP1, UPT, UR9, UR14, URZ ;  /* 0x0000000e090e7290 */ /* 0x000fc4000ff3e0ff */
[----:B------:R-:W-:Y:S02]  /*0390*/  UIADD3.X UR5, UPT, UPT, UR5, UR13, URZ, UP0, !UPT ;  /* 0x0000000d05057290 */ /* 0x000fe400087fe4ff */
[----:B------:R-:W-:Y:S02]  /*03a0*/  UISETP.NE.AND UP0, UPT, UR16, UR6, UPT ;  /* 0x000000061000728c */ /* 0x000fe4000bf05270 */
[----:B-1----:R-:W-:Y:S01]  /*03b0*/  UIADD3 UR10, UP2, UPT, UR9, UR10, URZ ;  /* 0x0000000a090a7290 */ /* 0x002fe2000ff5e0ff */
[----:B------:R-:W-:Y:S01]  /*03c0*/  IMAD.U32 R4, RZ, RZ, UR14 ;  /* 0x0000000eff047e24 */ /* 0x000fe2000f8e00ff */
[----:B------:R-:W-:Y:S02]  /*03d0*/  UIADD3.X UR15, UPT, UPT, UR7, UR15, URZ, UP1, !UPT ;  /* 0x0000000f070f7290 */ /* 0x000fe40008ffe4ff */
[----:B------:R-:W-:Y:S02]  /*03e0*/  UIADD3.X UR11, UPT, UPT, UR7, UR11, URZ, UP2, !UPT ;  /* 0x0000000b070b7290 */ /* 0x000fe400097fe4ff */
[----:B------:R-:W-:Y:S01]  /*03f0*/  MOV R2, UR10 ;  /* 0x0000000a00027c02 */ /* 0x000fe20008000f00 */
[----:B------:R-:W0:Y:S01]  /*0400*/  LDCU.64 UR12, c[0x0][0x358] ;  /* 0x00006b00ff0c77ac */ /* 0x000e220008000a00 */
[----:B------:R-:W-:-:S02]  /*0410*/  MOV R5, UR15 ;  /* 0x0000000f00057c02 */ /* 0x000fc40008000f00 */
[----:B------:R-:W-:Y:S01]  /*0420*/  IMAD.U32 R3, RZ, RZ, UR11 ;  /* 0x0000000bff037e24 */ /* 0x000fe2000f8e00ff */
[----:B------:R-:W-:Y:S06]  /*0430*/  BRA.U !UP0, `(.L_x_5) ;  /* 0x0000001108187547 */ /* 0x000fec000b800000 */
[----:B------:R-:W-:-:S06]  /*0440*/  UISETP.GE.AND UP0, UPT, UR17, 0x1, UPT ;  /* 0x000000011100788c */ /* 0x000fcc000bf06270 */
[----:B------:R-:W-:-:S13]  /*0450*/  PLOP3.LUT P0, PT, PT, PT, UP0, 0x80, 0x8 ;  /* 0x000000000008781c */ /* 0x000fda0003f0f008 */
[----:B0-----:R-:W-:Y:S05]  /*0460*/  @!P0 EXIT ;  /* 0x000000000000894d */ /* 0x001fea0003800000 */
[----:B------:R-:W-:Y:S01]  /*0470*/  UISETP.GE.U32.AND UP0, UPT, UR17, 0x8, UPT ;  /* 0x000000081100788c */ /* 0x000fe2000bf06070 */
[----:B------:R-:W-:Y:S01]  /*0480*/  HFMA2 R0, -RZ, RZ, 0, 0 ;  /* 0x00000000ff007431 */ /* 0x000fe200000001ff */
[----:B------:R-:W-:-:S07]  /*0490*/  ULOP3.LUT UR7, UR17, 0x7, URZ, 0xc0, !UPT ;  /* 0x0000000711077892 */ /* 0x000fce000f8ec0ff */
[----:B------:R-:W-:Y:S05]  /*04a0*/  BRA.U !UP0, `(.L_x_6) ;  /* 0x0000000908687547 */ /* 0x000fea000b800000 */
[----:B------:R-:W-:-:S13]  /*04b0*/  ISETP.GE.AND P0, PT, R7, UR6, PT ;  /* 0x0000000607007c0c */ /* 0x000fda000bf06270 */
[C---:B------:R-:W-:Y:S01]  /*04c0*/  @!P0 IMAD.WIDE.U32 R12, R7.reuse, 0x4, R4 ;  /* 0x00000004070c8825 */ /* 0x040fe200078e0004 */
[----:B------:R-:W0:Y:S03]  /*04d0*/  @!P0 LDC R16, c[0x0][0x38c] ;  /* 0x0000e300ff108b82 */ /* 0x000e260000000800 */
[C---:B------:R-:W-:Y:S02]  /*04e0*/  @!P0 IMAD.WIDE.U32 R14, R7.reuse, 0x4, R2 ;  /* 0x00000004070e8825 */ /* 0x040fe400078e0002 */
[----:B------:R-:W0:Y:S04]  /*04f0*/  @!P0 LDG.E R12, desc[UR12][R12.64] ;  /* 0x0000000c0c0c8981 */ /* 0x000e28000c1e1900 */
[----:B------:R-:W0:Y:S01]  /*0500*/  @!P0 LDG.E R15, desc[UR12][R14.64] ;  /* 0x0000000c0e0f8981 */ /* 0x000e22000c1e1900 */
[----:B------:R-:W-:Y:S01]  /*0510*/  IADD3 R21, PT, PT, R7, 0x80, RZ ;  /* 0x0000008007157810 */ /* 0x000fe20007ffe0ff */
[----:B------:R-:W-:-:S03]  /*0520*/  IMAD.MOV.U32 R18, RZ, RZ, 0x8 ;  /* 0x00000008ff127424 */ /* 0x000fc600078e00ff */
[----:B------:R-:W-:Y:S01]  /*0530*/  ISETP.GE.AND P1, PT, R21, UR6, PT ;  /* 0x0000000615007c0c */ /* 0x000fe2000bf26270 */
[----:B------:R-:W-:-:S04]  /*0540*/  @!P0 IMAD.WIDE.U32 R18, R7, R18, UR4 ;  /* 0x0000000407128e25 */ /* 0x000fc8000f8e0012 */
[----:B------:R-:W-:-:S04]  /*0550*/  IMAD.WIDE R8, R21, 0x4, R4 ;  /* 0x0000000415087825 */ /* 0x000fc800078e0204 */
[----:B------:R-:W-:-:S04]  /*0560*/  IMAD.WIDE R10, R21, 0x4, R2 ;  /* 0x00000004150a7825 */ /* 0x000fc800078e0202 */
[----:B------:R-:W1:Y:S01]  /*0570*/  @!P1 LDC R6, c[0x0][0x38c] ;  /* 0x0000e300ff069b82 */ /* 0x000e620000000800 */
[----:B0-----:R-:W-:-:S06]  /*0580*/  @!P0 IMAD R16, R12, R16, R15 ;  /* 0x000000100c108224 */ /* 0x001fcc00078e020f */
[----:B------:R-:W0:Y:S02]  /*0590*/  @!P0 I2F.F64 R16, R16 ;  /* 0x0000001000108312 */ /* 0x000e240000201c00 */
[----:B0-----:R0:W-:Y:S04]  /*05a0*/  @!P0 STG.E.64 desc[UR12][R18.64], R16 ;  /* 0x0000001012008986 */ /* 0x0011e8000c101b0c */
[----:B------:R-:W1:Y:S04]  /*05b0*/  @!P1 LDG.E R0, desc[UR12][R8.64] ;  /* 0x0000000c08009981 */ /* 0x000e68000c1e1900 */
[----:B------:R-:W1:Y:S01]  /*05c0*/  @!P1 LDG.E R13, desc[UR12][R10.64] ;  /* 0x0000000c0a0d9981 */ /* 0x000e62000c1e1900 */
[----:B------:R-:W-:Y:S01]  /*05d0*/  MOV R12, 0x8 ;  /* 0x00000008000c7802 */ /* 0x000fe20000000f00 */
[----:B-1----:R-:W-:Y:S01]  /*05e0*/  @!P1 IMAD R0, R0, R6, R13 ;  /* 0x0000000600009224 */ /* 0x002fe200078e020d */
[----:B------:R-:W-:-:S03]  /*05f0*/  IADD3 R6, PT, PT, R7, 0x100, RZ ;  /* 0x0000010007067810 */ /* 0x000fc60007ffe0ff */
[----:B------:R-:W-:Y:S01]  /*0600*/  IMAD.WIDE R12, R21, R12, UR4 ;  /* 0x00000004150c7e25 */ /* 0x000fe2000f8e020c */
[----:B------:R-:W1:Y:S01]  /*0610*/  @!P1 I2F.F64 R14, R0 ;  /* 0x00000000000e9312 */ /* 0x000e620000201c00 */
[----:B------:R-:W-:-:S13]  /*0620*/  ISETP.GE.AND P0, PT, R6, UR6, PT ;  /* 0x0000000606007c0c */ /* 0x000fda000bf06270 */
[----:B0-----:R-:W0:Y:S01]  /*0630*/  @!P0 LDC R16, c[0x0][0x38c] ;  /* 0x0000e300ff108b82 */ /* 0x001e220000000800 */
[----:B-1----:R1:W-:Y:S04]  /*0640*/  @!P1 STG.E.64 desc[UR12][R12.64], R14 ;  /* 0x0000000e0c009986 */ /* 0x0023e8000c101b0c */
[----:B------:R-:W0:Y:S04]  /*0650*/  @!P0 LDG.E R6, desc[UR12][R8.64+0x200] ;  /* 0x0002000c08068981 */ /* 0x000e28000c1e1900 */
[----:B------:R-:W0:Y:S02]  /*0660*/  @!P0 LDG.E R17, desc[UR12][R10.64+0x200] ;  /* 0x0002000c0a118981 */ /* 0x000e24000c1e1900 */
[----:B0-----:R-:W-:-:S02]  /*0670*/  @!P0 IMAD R17, R6, R16, R17 ;  /* 0x0000001006118224 */ /* 0x001fc400078e0211 */
[----:B------:R-:W-:-:S04]  /*0680*/  VIADD R6, R7, 0x180 ;  /* 0x0000018007067836 */ /* 0x000fc80000000000 */
[----:B------:R-:W0:Y:S01]  /*0690*/  @!P0 I2F.F64 R16, R17 ;  /* 0x0000001100108312 */ /* 0x000e220000201c00 */
[----:B------:R-:W-:-:S13]  /*06a0*/  ISETP.GE.AND P1, PT, R6, UR6, PT ;  /* 0x0000000606007c0c */ /* 0x000fda000bf26270 */
[----:B------:R-:W2:Y:S01]  /*06b0*/  @!P1 LDC R6, c[0x0][0x38c] ;  /* 0x0000e300ff069b82 */ /* 0x000ea20000000800 */
[----:B0-----:R0:W-:Y:S04]  /*06c0*/  @!P0 STG.E.64 desc[UR12][R12.64+0x400], R16 ;  /* 0x000400100c008986 */ /* 0x0011e8000c101b0c */
[----:B------:R-:W2:Y:S04]  /*06d0*/  @!P1 LDG.E R0, desc[UR12][R8.64+0x400] ;  /* 0x0004000c08009981 */ /* 0x000ea8000c1e1900 */
[----:B------:R-:W2:Y:S02]  /*06e0*/  @!P1 LDG.E R19, desc[UR12][R10.64+0x400] ;  /* 0x0004000c0a139981 */ /* 0x000ea4000c1e1900 */
[----:B--2---:R-:W-:Y:S01]  /*06f0*/  @!P1 IMAD R0, R0, R6, R19 ;  /* 0x0000000600009224 */ /* 0x004fe200078e0213 */
[----:B------:R-:W-:-:S03]  /*0700*/  IADD3 R6, PT, PT, R7, 0x200, RZ ;  /* 0x0000020007067810 */ /* 0x000fc60007ffe0ff */
[----:B-1----:R-:W1:Y:S01]  /*0710*/  @!P1 I2F.F64 R14, R0 ;  /* 0x00000000000e9312 */ /* 0x002e620000201c00 */
[----:B------:R-:W-:-:S13]  /*0720*/  ISETP.GE.AND P0, PT, R6, UR6, PT ;  /* 0x0000000606007c0c */ /* 0x000fda000bf06270 */
[----:B0-----:R-:W0:Y:S01]  /*0730*/  @!P0 LDC R16, c[0x0][0x38c] ;  /* 0x0000e300ff108b82 */ /* 0x001e220000000800 */
[----:B-1----:R1:W-:Y:S04]  /*0740*/  @!P1 STG.E.64 desc[UR12][R12.64+0x800], R14 ;  /* 0x0008000e0c009986 */ /* 0x0023e8000c101b0c */
[----:B------:R-:W0:Y:S04]  /*0750*/  @!P0 LDG.E R6, desc[UR12][R8.64+0x600] ;  /* 0x0006000c08068981 */ /* 0x000e28000c1e1900 */
[----:B------:R-:W0:Y:S01]  /*0760*/  @!P0 LDG.E R19, desc[UR12][R10.64+0x600] ;  /* 0x0006000c0a138981 */ /* 0x000e22000c1e1900 */
[----:B------:R-:W-:-:S04]  /*0770*/  IADD3 R18, PT, PT, R7, 0x280, RZ ;  /* 0x0000028007127810 */ /* 0x000fc80007ffe0ff */
[----:B------:R-:W-:-:S13]  /*0780*/  ISETP.GE.AND P1, PT, R18, UR6, PT ;  /* 0x0000000612007c0c */ /* 0x000fda000bf26270 */
[----:B-1----:R-:W1:Y:S01]  /*0790*/  @!P1 LDC R14, c[0x0][0x38c] ;  /* 0x0000e300ff0e9b82 */ /* 0x002e620000000800 */
[----:B0-----:R-:W-:-:S04]  /*07a0*/  @!P0 IMAD R6, R6, R16, R19 ;  /* 0x0000001006068224 */ /* 0x001fc800078e0213 */
[----:B------:R-:W0:Y:S02]  /*07b0*/  @!P0 I2F.F64 R16, R6 ;  /* 0x0000000600108312 */ /* 0x000e240000201c00 */
[----:B0-----:R0:W-:Y:S04]  /*07c0*/  @!P0 STG.E.64 desc[UR12][R12.64+0xc00], R16 ;  /* 0x000c00100c008986 */ /* 0x0011e8000c101b0c */
[----:B------:R-:W1:Y:S04]  /*07d0*/  @!P1 LDG.E R0, desc[UR12][R8.64+0x800] ;  /* 0x0008000c08009981 */ /* 0x000e68000c1e1900 */
[----:B------:R-:W1:Y:S01]  /*07e0*/  @!P1 LDG.E R19, desc[UR12][R10.64+0x800] ;  /* 0x0008000c0a139981 */ /* 0x000e62000c1e1900 */
[----:B------:R-:W-:-:S05]  /*07f0*/  VIADD R18, R7, 0x300 ;  /* 0x0000030007127836 */ /* 0x000fca0000000000 */
[----:B------:R-:W-:-:S13]  /*0800*/  ISETP.GE.AND P0, PT, R18, UR6, PT ;  /* 0x0000000612007c0c */ /* 0x000fda000bf06270 */
[----:B0-----:R-:W0:Y:S01]  /*0810*/  @!P0 LDC R16, c[0x0][0x38c] ;  /* 0x0000e300ff108b82 */ /* 0x001e220000000800 */
[----:B-1----:R-:W-:-:S04]  /*0820*/  @!P1 IMAD R0, R0, R14, R19 ;  /* 0x0000000e00009224 */ /* 0x002fc800078e0213 */
[----:B------:R-:W1:Y:S02]  /*0830*/  @!P1 I2F.F64 R14, R0 ;  /* 0x00000000000e9312 */ /* 0x000e640000201c00 */
        /* <DEDUP_REMOVED lines=11> */
[----:B------:R-:W-:Y:S01]  /*08f0*/  ULOP3.LUT UR8, UR17, 0x7ffffff8, URZ, 0xc0, !UPT ;  /* 0x7ffffff811087892 */ /* 0x000fe2000f8ec0ff */
[----:B-1----:R-:W-:-:S05]  /*0900*/  @!P1 IMAD R14, R0, R14, R19 ;  /* 0x0000000e000e9224 */ /* 0x002fca00078e0213 */
[----:B------:R-:W-:-:S04]  /*0910*/  MOV R0, UR8 ;  /* 0x0000000800007c02 */ /* 0x000fc80008000f00 */
[----:B------:R-:W-:Y:S01]  /*0920*/  ISETP.NE.AND P0, PT, R0, 0x8, PT ;  /* 0x000000080000780c */ /* 0x000fe20003f05270 */
[----:B------:R-:W1:Y:S02]  /*0930*/  @!P1 I2F.F64 R14, R14 ;  /* 0x0000000e000e9312 */ /* 0x000e640000201c00 */
[----:B-1----:R0:W-:Y:S10]  /*0940*/  @!P1 STG.E.64 desc[UR12][R12.64+0x1800], R14 ;  /* 0x0018000e0c009986 */ /* 0x0021f4000c101b0c */
[----:B------:R-:W-:Y:S05]  /*0950*/  @!P0 BRA `(.L_x_6) ;  /* 0x00000004003c8947 */ /* 0x000fea0003800000 */
[----:B------:R-:W-:Y:S01]  /*0960*/  IMAD.MOV.U32 R6, RZ, RZ, 0x8 ;  /* 0x00000008ff067424 */ /* 0x000fe200078e00ff */
[----:B------:R-:W1:Y:S06]  /*0970*/  LDCU UR8, c[0x0][0x38c] ;  /* 0x00007180ff0877ac */ /* 0x000e6c0008000800 */
.L_x_9:
[----:B0-----:R-:W-:-:S04]  /*0980*/  LEA R15, R6, R7, 0x7 ;  /* 0x00000007060f7211 */ /* 0x001fc800078e38ff */
        /* <DEDUP_REMOVED lines=12> */
[----:B------:R-:W2:Y:S01]  /*0a50*/  @!P1 LDC R18, c[0x0][0x38c] ;  /* 0x0000e300ff129b82 */ /* 0x000ea20000000800 */
[----:B0-----:R-:W-:-:S06]  /*0a60*/  @!P0 IMAD R20, R8, R20, R17 ;  /* 0x0000001408148224 */ /* 0x001fcc00078e0211 */
[----:B------:R-:W0:Y:S02]  /*0a70*/  @!P0 I2F.F64 R20, R20 ;  /* 0x0000001400148312 */ /* 0x000e240000201c00 */
[----:B0-----:R-:W-:Y:S04]  /*0a80*/  @!P0 STG.E.64 desc[UR12][R22.64], R20 ;  /* 0x0000001416008986 */ /* 0x001fe8000c101b0c */
[----:B------:R-:W2:Y:S04]  /*0a90*/  @!P1 LDG.E R8, desc[UR12][R10.64] ;  /* 0x0000000c0a089981 */ /* 0x000ea8000c1e1900 */
[----:B------:R-:W2:Y:S02]  /*0aa0*/  @!P1 LDG.E R9, desc[UR12][R12.64] ;  /* 0x0000000c0c099981 */ /* 0x000ea4000c1e1900 */
[----:B--2---:R-:W-:Y:S01]  /*0ab0*/  @!P1 IMAD R18, R8, R18, R9 ;  /* 0x0000001208129224 */ /* 0x004fe200078e0209 */
[----:B------:R-:W-:-:S04]  /*0ac0*/  IADD3 R8, PT, PT, R15, 0x100, RZ ;  /* 0x000001000f087810 */ /* 0x000fc80007ffe0ff */
[----:B------:R-:W-:Y:S01]  /*0ad0*/  ISETP.GE.AND P0, PT, R8, UR6, PT ;  /* 0x0000000608007c0c */ /* 0x000fe2000bf06270 */
[----:B------:R-:W0:Y:S01]  /*0ae0*/  @!P1 I2F.F64 R18, R18 ;  /* 0x0000001200129312 */ /* 0x000e220000201c00 */
[----:B------:R-:W-:-:S05]  /*0af0*/  MOV R8, 0x8 ;  /* 0x0000000800087802 */ /* 0x000fca0000000f00 */
[----:B------:R-:W-:-:S06]  /*0b00*/  IMAD.WIDE R8, R25, R8, UR4 ;  /* 0x0000000419087e25 */ /* 0x000fcc000f8e0208 */
[----:B------:R-:W2:Y:S01]  /*0b10*/  @!P0 LDC R16, c[0x0][0x38c] ;  /* 0x0000e300ff108b82 */ /* 0x000ea20000000800 */
[----:B0-----:R0:W-:Y:S04]  /*0b20*/  @!P1 STG.E.64 desc[UR12][R8.64], R18 ;  /* 0x0000001208009986 */ /* 0x0011e8000c101b0c */
[----:B------:R-:W2:Y:S04]  /*0b30*/  @!P0 LDG.E R14, desc[UR12][R10.64+0x200] ;  /* 0x0002000c0a0e8981 */ /* 0x000ea8000c1e1900 */
[----:B------:R-:W2:Y:S02]  /*0b40*/  @!P0 LDG.E R17, desc[UR12][R12.64+0x200] ;  /* 0x0002000c0c118981 */ /* 0x000ea4000c1e1900 */
[----:B--2---:R-:W-:-:S02]  /*0b50*/  @!P0 IMAD R17, R14, R16, R17 ;  /* 0x000000100e118224 */ /* 0x004fc400078e0211 */
[----:B------:R-:W-:-:S04]  /*0b60*/  VIADD R14, R15, 0x180 ;  /* 0x000001800f0e7836 */ /* 0x000fc80000000000 */
[----:B------:R-:W2:Y:S01]  /*0b70*/  @!P0 I2F.F64 R16, R17 ;  /* 0x0000001100108312 */ /* 0x000ea20000201c00 */
[----:B------:R-:W-:-:S13]  /*0b80*/  ISETP.GE.AND P1, PT, R14, UR6, PT ;  /* 0x000000060e007c0c */ /* 0x000fda000bf26270 */
[----:B0-----:R-:W0:Y:S01]  /*0b90*/  @!P1 LDC R18, c[0x0][0x38c] ;  /* 0x0000e300ff129b82 */ /* 0x001e220000000800 */
[----:B--2---:R2:W-:Y:S04]  /*0ba0*/  @!P0 STG.E.64 desc[UR12][R8.64+0x400], R16 ;  /* 0x0004001008008986 */ /* 0x0045e8000c101b0c */
[----:B------:R-:W0:Y:S04]  /*0bb0*/  @!P1 LDG.E R14, desc[UR12][R10.64+0x400] ;  /* 0x0004000c0a0e9981 */ /* 0x000e28000c1e1900 */
[----:B------:R-:W0:Y:S02]  /*0bc0*/  @!P1 LDG.E R21, desc[UR12][R12.64+0x400] ;  /* 0x0004000c0c159981 */ /* 0x000e24000c1e1900 */
[----:B0-----:R-:W-:Y:S01]  /*0bd0*/  @!P1 IMAD R18, R14, R18, R21 ;  /* 0x000000120e129224 */ /* 0x001fe200078e0215 */
[----:B------:R-:W-:-:S04]  /*0be0*/  IADD3 R14, PT, PT, R15, 0x200, RZ ;  /* 0x000002000f0e7810 */ /* 0x000fc80007ffe0ff */
[----:B------:R-:W-:Y:S01]  /*0bf0*/  ISETP.GE.AND P0, PT, R14, UR6, PT ;  /* 0x000000060e007c0c */ /* 0x000fe2000bf06270 */
[----:B------:R-:W0:-:S12]  /*0c00*/  @!P1 I2F.F64 R18, R18 ;  /* 0x0000001200129312 */ /* 0x000e180000201c00 */
[----:B--2---:R-:W2:Y:S01]  /*0c10*/  @!P0 LDC R16, c[0x0][0x38c] ;  /* 0x0000e300ff108b82 */ /* 0x004ea20000000800 */
[----:B0-----:R0:W-:Y:S04]  /*0c20*/  @!P1 STG.E.64 desc[UR12][R8.64+0x800], R18 ;  /* 0x0008001208009986 */ /* 0x0011e8000c101b0c */
[----:B------:R-:W2:Y:S04]  /*0c30*/  @!P0 LDG.E R14, desc[UR12][R10.64+0x600] ;  /* 0x0006000c0a0e8981 */ /* 0x000ea8000c1e1900 */
[----:B------:R-:W2:Y:S02]  /*0c40*/  @!P0 LDG.E R21, desc[UR12][R12.64+0x600] ;  /* 0x0006000c0c158981 */ /* 0x000ea4000c1e1900 */
[----:B--2---:R-:W-:Y:S01]  /*0c50*/  @!P0 IMAD R16, R14, R16, R21 ;  /* 0x000000100e108224 */ /* 0x004fe200078e0215 */
[----:B------:R-:W-:-:S04]  /*0c60*/  IADD3 R14, PT, PT, R15, 0x280, RZ ;  /* 0x000002800f0e7810 */ /* 0x000fc80007ffe0ff */
[----:B------:R-:W-:Y:S01]  /*0c70*/  ISETP.GE.AND P1, PT, R14, UR6, PT ;  /* 0x000000060e007c0c */ /* 0x000fe2000bf26270 */
[----:B------:R-:W2:-:S12]  /*0c80*/  @!P0 I2F.F64 R16, R16 ;  /* 0x0000001000108312 */ /* 0x000e980000201c00 */
[----:B0-----:R-:W0:Y:S01]  /*0c90*/  @!P1 LDC R18, c[0x0][0x38c] ;  /* 0x0000e300ff129b82 */ /* 0x001e220000000800 */
[----:B--2---:R2:W-:Y:S04]  /*0ca0*/  @!P0 STG.E.64 desc[UR12][R8.64+0xc00], R16 ;  /* 0x000c001008008986 */ /* 0x0045e8000c101b0c */
[----:B------:R-:W0:Y:S04]  /*0cb0*/  @!P1 LDG.E R14, desc[UR12][R10.64+0x800] ;  /* 0x0008000c0a0e9981 */ /* 0x000e28000c1e1900 */
[----:B------:R-:W0:Y:S02]  /*0cc0*/  @!P1 LDG.E R21, desc[UR12][R12.64+0x800] ;  /* 0x0008000c0c159981 */ /* 0x000e24000c1e1900 */
[----:B0-----:R-:W-:-:S02]  /*0cd0*/  @!P1 IMAD R18, R14, R18, R21 ;  /* 0x000000120e129224 */ /* 0x001fc400078e0215 */
[----:B------:R-:W-:-:S04]  /*0ce0*/  VIADD R14, R15, 0x300 ;  /* 0x000003000f0e7836 */ /* 0x000fc80000000000 */
[----:B------:R-:W0:Y:S01]  /*0cf0*/  @!P1 I2F.F64 R18, R18 ;  /* 0x0000001200129312 */ /* 0x000e220000201c00 */
[----:B------:R-:W-:-:S13]  /*0d00*/  ISETP.GE.AND P0, PT, R14, UR6, PT ;  /* 0x000000060e007c0c */ /* 0x000fda000bf06270 */
[----:B--2---:R-:W2:Y:S01]  /*0d10*/  @!P0 LDC R16, c[0x0][0x38c] ;  /* 0x0000e300ff108b82 */ /* 0x004ea20000000800 */
[----:B0-----:R0:W-:Y:S04]  /*0d20*/  @!P1 STG.E.64 desc[UR12][R8.64+0x1000], R18 ;  /* 0x0010001208009986 */ /* 0x0011e8000c101b0c */
[----:B------:R-:W2:Y:S04]  /*0d30*/  @!P0 LDG.E R14, desc[UR12][R10.64+0xa00] ;  /* 0x000a000c0a0e8981 */ /* 0x000ea8000c1e1900 */
[----:B------:R-:W2:Y:S01]  /*0d40*/  @!P0 LDG.E R21, desc[UR12][R12.64+0xa00] ;  /* 0x000a000c0c158981 */ /* 0x000ea2000c1e1900 */
[----:B------:R-:W-:Y:S01]  /*0d50*/  IADD3 R15, PT, PT, R15, 0x380, RZ ;  /* 0x000003800f0f7810 */ /* 0x000fe20007ffe0ff */
[----:B------:R-:W-:Y:S01]  /*0d60*/  BSSY.RECONVERGENT B0, `(.L_x_7) ;  /* 0x000000d000007945 */ /* 0x000fe20003800200 */
[----:B------:R-:W-:-:S04]  /*0d70*/  IADD3 R6, PT, PT, R6, 0x8, RZ ;  /* 0x0000000806067810 */ /* 0x000fc80007ffe0ff */
[----:B------:R-:W-:Y:S01]  /*0d80*/  ISETP.NE.AND P1, PT, R6, R0, PT ;  /* 0x000000000600720c */ /* 0x000fe20003f25270 */
[----:B--2---:R-:W-:-:S04]  /*0d90*/  @!P0 IMAD R14, R14, R16, R21 ;  /* 0x000000100e0e8224 */ /* 0x004fc800078e0215 */
[----:B------:R-:W2:Y:S02]  /*0da0*/  @!P0 I2F.F64 R16, R14 ;  /* 0x0000000e00108312 */ /* 0x000ea40000201c00 */
[----:B--2---:R0:W-:Y:S01]  /*0db0*/  @!P0 STG.E.64 desc[UR12][R8.64+0x1400], R16 ;  /* 0x0014001008008986 */ /* 0x0041e2000c101b0c */
[----:B------:R-:W-:-:S13]  /*0dc0*/  ISETP.GE.AND P0, PT, R15, UR6, PT ;  /* 0x000000060f007c0c */ /* 0x000fda000bf06270 */
[----:B0-----:R-:W-:Y:S05]  /*0dd0*/  @P0 BRA `(.L_x_8) ;  /* 0x0000000000140947 */ /* 0x001fea0003800000 */
[----:B------:R-:W1:Y:S04]  /*0de0*/  LDG.E R10, desc[UR12][R10.64+0xc00] ;  /* 0x000c000c0a0a7981 */ /* 0x000e68000c1e1900 */
[----:B------:R-:W1:Y:S02]  /*0df0*/  LDG.E R13, desc[UR12][R12.64+0xc00] ;  /* 0x000c000c0c0d7981 */ /* 0x000e64000c1e1900 */
[----:B-1----:R-:W-:-:S06]  /*0e00*/  IMAD R14, R10, UR8, R13 ;  /* 0x000000080a0e7c24 */ /* 0x002fcc000f8e020d */
[----:B------:R-:W0:Y:S02]  /*0e10*/  I2F.F64 R14, R14 ;  /* 0x0000000e000e7312 */ /* 0x000e240000201c00 */
[----:B0-----:R0:W-:Y:S02]  /*0e20*/  STG.E.64 desc[UR12][R8.64+0x1800], R14 ;  /* 0x0018000e08007986 */ /* 0x0011e4000c101b0c */
.L_x_8:
[----:B-1----:R-:W-:Y:S05]  /*0e30*/  BSYNC.RECONVERGENT B0 ;  /* 0x0000000000007941 */ /* 0x002fea0003800200 */
.L_x_7:
[----:B------:R-:W-:Y:S05]  /*0e40*/  @P1 BRA `(.L_x_9) ;  /* 0xfffffff800cc1947 */ /* 0x000fea000383ffff */
.L_x_6:
[----:B------:R-:W-:-:S13]  /*0e50*/  ISETP.NE.AND P0, PT, RZ, UR7, PT ;  /* 0x00000007ff007c0c */ /* 0x000fda000bf05270 */
[----:B------:R-:W-:Y:S05]  /*0e60*/  @!P0 EXIT ;  /* 0x000000000000894d */ /* 0x000fea0003800000 */
[----:B------:R-:W0:Y:S01]  /*0e70*/  LDC R6, c[0x0][0x388] ;  /* 0x0000e200ff067b82 */ /* 0x000e220000000800 */
[----:B------:R-:W-:Y:S01]  /*0e80*/  UISETP.GE.U32.AND UP0, UPT, UR7, 0x4, UPT ;  /* 0x000000040700788c */ /* 0x000fe2000bf06070 */
[----:B0-----:R-:W-:-:S04]  /*0e90*/  LOP3.LUT R8, R6, 0x3, RZ, 0xc0, !PT ;  /* 0x0000000306087812 */ /* 0x001fc800078ec0ff */
[----:B------:R-:W-:-:S04]  /*0ea0*/  ISETP.NE.AND P0, PT, R8, RZ, PT ;  /* 0x000000ff0800720c */ /* 0x000fc80003f05270 */
[----:B------:R-:W-:Y:S09]  /*0eb0*/  BRA.U !UP0, `(.L_x_10) ;  /* 0x0000000108c47547 */ /* 0x000ff2000b800000 */
[----:B------:R-:W-:-:S05]  /*0ec0*/  IMAD R9, R0, 0x80, R7 ;  /* 0x0000008000097824 */ /* 0x000fca00078e0207 */
[----:B------:R-:W-:-:S13]  /*0ed0*/  ISETP.GE.AND P2, PT, R9, UR6, PT ;  /* 0x0000000609007c0c */ /* 0x000fda000bf46270 */
[C---:B------:R-:W-:Y:S01]  /*0ee0*/  @!P2 IMAD.WIDE R10, R9.reuse, 0x4, R4 ;  /* 0x00000004090aa825 */ /* 0x040fe200078e0204 */
[----:B------:R-:W0:Y:S03]  /*0ef0*/  @!P2 LDC R16, c[0x0][0x38c] ;  /* 0x0000e300ff10ab82 */ /* 0x000e260000000800 */
[C---:B------:R-:W-:Y:S02]  /*0f00*/  @!P2 IMAD.WIDE R14, R9.reuse, 0x4, R2 ;  /* 0x00000004090ea825 */ /* 0x040fe400078e0202 */
[----:B------:R-:W0:Y:S04]  /*0f10*/  @!P2 LDG.E R10, desc[UR12][R10.64] ;  /* 0x0000000c0a0aa981 */ /* 0x000e28000c1e1900 */
[----:B------:R1:W0:Y:S01]  /*0f20*/  @!P2 LDG.E R15, desc[UR12][R14.64] ;  /* 0x0000000c0e0fa981 */ /* 0x000222000c1e1900 */
[----:B------:R-:W-:Y:S01]  /*0f30*/  IADD3 R13, PT, PT, R9, 0x80, RZ ;  /* 0x00000080090d7810 */ /* 0x000fe20007ffe0ff */
[----:B------:R-:W-:-:S03]  /*0f40*/  HFMA2 R18, -RZ, RZ, 0, 4.76837158203125e-07 ;  /* 0x00000008ff127431 */ /* 0x000fc600000001ff */
[----:B------:R-:W-:Y:S02]  /*0f50*/  ISETP.GE.AND P1, PT, R13, UR6, PT ;  /* 0x000000060d007c0c */ /* 0x000fe4000bf26270 */
[----:B------:R-:W-:-:S11]  /*0f60*/  @!P2 IMAD.WIDE R18, R9, R18, UR4 ;  /* 0x000000040912ae25 */ /* 0x000fd6000f8e0212 */
[C---:B------:R-:W-:Y:S01]  /*0f70*/  @!P1 IMAD.WIDE R20, R13.reuse, 0x4, R4 ;  /* 0x000000040d149825 */ /* 0x040fe200078e0204 */
[----:B-1----:R-:W1:Y:S03]  /*0f80*/  @!P1 LDC R14, c[0x0][0x38c] ;  /* 0x0000e300ff0e9b82 */ /* 0x002e660000000800 */
[----:B------:R-:W-:-:S04]  /*0f90*/  @!P1 IMAD.WIDE R22, R13, 0x4, R2 ;  /* 0x000000040d169825 */ /* 0x000fc800078e0202 */
[----:B0-----:R-:W-:-:S06]  /*0fa0*/  @!P2 IMAD R16, R10, R16, R15 ;  /* 0x000000100a10a224 */ /* 0x001fcc00078e020f */
[----:B------:R-:W0:Y:S02]  /*0fb0*/  @!P2 I2F.F64 R16, R16 ;  /* 0x000000100010a312 */ /* 0x000e240000201c00 */
[----:B0-----:R0:W-:Y:S04]  /*0fc0*/  @!P2 STG.E.64 desc[UR12][R18.64], R16 ;  /* 0x000000101200a986 */ /* 0x0011e8000c101b0c */
[----:B------:R-:W1:Y:S04]  /*0fd0*/  @!P1 LDG.E R20, desc[UR12][R20.64] ;  /* 0x0000000c14149981 */ /* 0x000e68000c1e1900 */
[----:B------:R-:W1:Y:S01]  /*0fe0*/  @!P1 LDG.E R23, desc[UR12][R22.64] ;  /* 0x0000000c16179981 */ /* 0x000e62000c1e1900 */
[----:B------:R-:W-:Y:S01]  /*0ff0*/  VIADD R11, R9, 0x100 ;  /* 0x00000100090b7836 */ /* 0x000fe20000000000 */
[----:B------:R-:W-:-:S04]  /*1000*/  MOV R12, 0x8 ;  /* 0x00000008000c7802 */ /* 0x000fc80000000f00 */
[----:B------:R-:W-:Y:S01]  /*1010*/  ISETP.GE.AND P2, PT, R11, UR6, PT ;  /* 0x000000060b007c0c */ /* 0x000fe2000bf46270 */
[----:B------:R-:W-:-:S12]  /*1020*/  @!P1 IMAD.WIDE R12, R13, R12, UR4 ;  /* 0x000000040d0c9e25 */ /* 0x000fd8000f8e020c */
[C---:B------:R-:W-:Y:S01]  /*1030*/  @!P2 IMAD.WIDE R24, R11.reuse, 0x4, R4 ;  /* 0x000000040b18a825 */ /* 0x040fe200078e0204 */
[----:B0-----:R-:W0:Y:S03]  /*1040*/  @!P2 LDC R18, c[0x0][0x38c] ;  /* 0x0000e300ff12ab82 */ /* 0x001e260000000800 */
[----:B------:R-:W-:-:S04]  /*1050*/  @!P2 IMAD.WIDE R16, R11, 0x4, R2 ;  /* 0x000000040b10a825 */ /* 0x000fc800078e0202 */
[----:B-1----:R-:W-:-:S06]  /*1060*/  @!P1 IMAD R14, R20, R14, R23 ;  /* 0x0000000e140e9224 */ /* 0x002fcc00078e0217 */
[----:B------:R-:W1:Y:S02]  /*1070*/  @!P1 I2F.F64 R14, R14 ;  /* 0x0000000e000e9312 */ /* 0x000e640000201c00 */
[----:B-1----:R1:W-:Y:S04]  /*1080*/  @!P1 STG.E.64 desc[UR12][R12.64], R14 ;  /* 0x0000000e0c009986 */ /* 0x0023e8000c101b0c */
[----:B------:R-:W0:Y:S04]  /*1090*/  @!P2 LDG.E R24, desc[UR12][R24.64] ;  /* 0x0000000c1818a981 */ /* 0x000e28000c1e1900 */
[----:B------:R-:W0:Y:S01]  /*10a0*/  @!P2 LDG.E R17, desc[UR12][R16.64] ;  /* 0x0000000c1011a981 */ /* 0x000e22000c1e1900 */
[----:B------:R-:W-:Y:S01]  /*10b0*/  IADD3 R9, PT, PT, R9, 0x180, RZ ;  /* 0x0000018009097810 */ /* 0x000fe20007ffe0ff */
[----:B------:R-:W-:-:S03]  /*10c0*/  IMAD.MOV.U32 R10, RZ, RZ, 0x8 ;  /* 0x00000008ff0a7424 */ /* 0x000fc600078e00ff */
[----:B------:R-:W-:Y:S01]  /*10d0*/  ISETP.GE.AND P1, PT, R9, UR6, PT ;  /* 0x0000000609007c0c */ /* 0x000fe2000bf26270 */
[----:B------:R-:W-:-:S12]  /*10e0*/  @!P2 IMAD.WIDE R10, R11, R10, UR4 ;  /* 0x000000040b0aae25 */ /* 0x000fd8000f8e020a */
        /* <DEDUP_REMOVED lines=8> */
[----:B------:R-:W-:Y:S01]  /*1170*/  HFMA2 R16, -RZ, RZ, 0, 4.76837158203125e-07 ;  /* 0x00000008ff107431 */ /* 0x000fe200000001ff */
[----:B------:R-:W-:-:S04]  /*1180*/  IADD3 R0, PT, PT, R0, 0x4, RZ ;  /* 0x0000000400007810 */ /* 0x000fc80007ffe0ff */
[----:B------:R-:W-:-:S04]  /*1190*/  @!P1 IMAD.WIDE R16, R9, R16, UR4 ;  /* 0x0000000409109e25 */ /* 0x000fc8000f8e0210 */
[----:B-1----:R-:W-:-:S06]  /*11a0*/  @!P1 IMAD R14, R20, R14, R13 ;  /* 0x0000000e140e9224 */ /* 0x002fcc00078e020d */
[----:B------:R-:W1:Y:S02]  /*11b0*/  @!P1 I2F.F64 R14, R14 ;  /* 0x0000000e000e9312 */ /* 0x000e640000201c00 */
[----:B-1----:R0:W-:Y:S02]  /*11c0*/  @!P1 STG.E.64 desc[UR12][R16.64], R14 ;  /* 0x0000000e10009986 */ /* 0x0021e4000c101b0c */
.L_x_10:
[----:B------:R-:W-:Y:S05]  /*11d0*/  @!P0 EXIT ;  /* 0x000000000000894d */ /* 0x000fea0003800000 */
[----:B------:R-:W-:Y:S02]  /*11e0*/  ISETP.NE.AND P1, PT, R8, 0x1, PT ;  /* 0x000000010800780c */ /* 0x000fe40003f25270 */
[----:B------:R-:W-:-:S04]  /*11f0*/  LOP3.LUT R6, R6, 0x1, RZ, 0xc0, !PT ;  /* 0x0000000106067812 */ /* 0x000fc800078ec0ff */
[----:B------:R-:W-:-:S07]  /*1200*/  ISETP.NE.U32.AND P0, PT, R6, 0x1, PT ;  /* 0x000000010600780c */ /* 0x000fce0003f05070 */
[----:B------:R-:W-:Y:S06]  /*1210*/  @!P1 BRA `(.L_x_11) ;  /* 0x0000000000649947 */ /* 0x000fec0003800000 */
[----:B0-----:R-:W-:-:S05]  /*1220*/  IMAD R15, R0, 0x80, R7 ;  /* 0x00000080000f7824 */ /* 0x001fca00078e0207 */
[----:B------:R-:W-:-:S13]  /*1230*/  ISETP.GE.AND P1, PT, R15, UR6, PT ;  /* 0x000000060f007c0c */ /* 0x000fda000bf26270 */
[C---:B------:R-:W-:Y:S01]  /*1240*/  @!P1 IMAD.WIDE R8, R15.reuse, 0x4, R4 ;  /* 0x000000040f089825 */ /* 0x040fe200078e0204 */
[----:B------:R-:W0:Y:S03]  /*1250*/  @!P1 LDC R12, c[0x0][0x38c] ;  /* 0x0000e300ff0c9b82 */ /* 0x000e260000000800 */
[C---:B------:R-:W-:Y:S02]  /*1260*/  @!P1 IMAD.WIDE R10, R15.reuse, 0x4, R2 ;  /* 0x000000040f0a9825 */ /* 0x040fe400078e0202 */
[----:B------:R-:W0:Y:S04]  /*1270*/  @!P1 LDG.E R8, desc[UR12][R8.64] ;  /* 0x0000000c08089981 */ /* 0x000e28000c1e1900 */
[----:B------:R-:W0:Y:S01]  /*1280*/  @!P1 LDG.E R11, desc[UR12][R10.64] ;  /* 0x0000000c0a0b9981 */ /* 0x000e22000c1e1900 */
[----:B------:R-:W-:-:S02]  /*1290*/  IADD3 R21, PT, PT, R15, 0x80, RZ ;  /* 0x000000800f157810 */ /* 0x000fc40007ffe0ff */
[----:B------:R-:W-:Y:S02]  /*12a0*/  MOV R14, 0x8 ;  /* 0x00000008000e7802 */ /* 0x000fe40000000f00 */
[----:B------:R-:W-:-:S03]  /*12b0*/  ISETP.GE.AND P2, PT, R21, UR6, PT ;  /* 0x0000000615007c0c */ /* 0x000fc6000bf46270 */
[----:B------:R-:W-:-:S10]  /*12c0*/  @!P1 IMAD.WIDE R14, R15, R14, UR4 ;  /* 0x000000040f0e9e25 */ /* 0x000fd4000f8e020e */
[----:B------:R-:W-:-:S04]  /*12d0*/  @!P2 IMAD.WIDE R16, R21, 0x4, R4 ;  /* 0x000000041510a825 */ /* 0x000fc800078e0204 */
[----:B------:R-:W-:-:S04]  /*12e0*/  @!P2 IMAD.WIDE R18, R21, 0x4, R2 ;  /* 0x000000041512a825 */ /* 0x000fc800078e0202 */
[----:B0-----:R-:W-:Y:S02]  /*12f0*/  @!P1 IMAD R12, R8, R12, R11 ;  /* 0x0000000c080c9224 */ /* 0x001fe400078e020b */
[----:B------:R-:W0:Y:S04]  /*1300*/  @!P2 LDC R8, c[0x0][0x38c] ;  /* 0x0000e300ff08ab82 */ /* 0x000e280000000800 */
[----:B------:R-:W1:Y:S02]  /*1310*/  @!P1 I2F.F64 R12, R12 ;  /* 0x0000000c000c9312 */ /* 0x000e640000201c00 */
[----:B-1----:R1:W-:Y:S04]  /*1320*/  @!P1 STG.E.64 desc[UR12][R14.64], R12 ;  /* 0x0000000c0e009986 */ /* 0x0023e8000c101b0c */
[----:B------:R-:W0:Y:S04]  /*1330*/  @!P2 LDG.E R16, desc[UR12][R16.64] ;  /* 0x0000000c1010a981 */ /* 0x000e28000c1e1900 */
[----:B------:R-:W0:Y:S01]  /*1340*/  @!P2 LDG.E R19, desc[UR12][R18.64] ;  /* 0x0000000c1213a981 */ /* 0x000e22000c1e1900 */
[----:B------:R-:W-:Y:S01]  /*1350*/  IMAD.MOV.U32 R10, RZ, RZ, 0x8 ;  /* 0x00000008ff0a7424 */ /* 0x000fe200078e00ff */
[----:B------:R-:W-:-:S03]  /*1360*/  IADD3 R0, PT, PT, R0, 0x2, RZ ;  /* 0x0000000200007810 */ /* 0x000fc60007ffe0ff */
[----:B------:R-:W-:-:S04]  /*1370*/  @!P2 IMAD.WIDE R10, R21, R10, UR4 ;  /* 0x00000004150aae25 */ /* 0x000fc8000f8e020a */
[----:B0-----:R-:W-:-:S06]  /*1380*/  @!P2 IMAD R8, R16, R8, R19 ;  /* 0x000000081008a224 */ /* 0x001fcc00078e0213 */
[----:B------:R-:W0:Y:S02]  /*1390*/  @!P2 I2F.F64 R8, R8 ;  /* 0x000000080008a312 */ /* 0x000e240000201c00 */
[----:B0-----:R1:W-:Y:S02]  /*13a0*/  @!P2 STG.E.64 desc[UR12][R10.64], R8 ;  /* 0x000000080a00a986 */ /* 0x0013e4000c101b0c */
.L_x_11:
[----:B------:R-:W-:Y:S05]  /*13b0*/  @P0 EXIT ;  /* 0x000000000000094d */ /* 0x000fea0003800000 */
[----:B-1----:R-:W-:-:S04]  /*13c0*/  LEA R9, R0, R7, 0x7 ;  /* 0x0000000700097211 */ /* 0x002fc800078e38ff */
[----:B------:R-:W-:-:S13]  /*13d0*/  ISETP.GE.AND P0, PT, R9, UR6, PT ;  /* 0x0000000609007c0c */ /* 0x000fda000bf06270 */
[----:B------:R-:W-:Y:S05]  /*13e0*/  @P0 EXIT ;  /* 0x000000000000094d */ /* 0x000fea0003800000 */
[C---:B------:R-:W-:Y:S01]  /*13f0*/  IMAD.WIDE R4, R9.reuse, 0x4, R4 ;  /* 0x0000000409047825 */ /* 0x040fe200078e0204 */
[----:B------:R-:W1:Y:S03]  /*1400*/  LDCU UR6, c[0x0][0x38c] ;  /* 0x00007180ff0677ac */ /* 0x000e660008000800 */
[----:B------:R-:W-:Y:S02]  /*1410*/  IMAD.WIDE R2, R9, 0x4, R2 ;  /* 0x0000000409027825 */ /* 0x000fe400078e0202 */
[----:B------:R-:W1:Y:S04]  /*1420*/  LDG.E R4, desc[UR12][R4.64] ;  /* 0x0000000c04047981 */ /* 0x000e68000c1e1900 */
[----:B------:R-:W1:Y:S01]  /*1430*/  LDG.E R3, desc[UR12][R2.64] ;  /* 0x0000000c02037981 */ /* 0x000e62000c1e1900 */
[----:B------:R-:W-:-:S04]  /*1440*/  IMAD.MOV.U32 R8, RZ, RZ, 0x8 ;  /* 0x00000008ff087424 */ /* 0x000fc800078e00ff */
[----:B------:R-:W-:-:S04]  /*1450*/  IMAD.WIDE R8, R9, R8, UR4 ;  /* 0x0000000409087e25 */ /* 0x000fc8000f8e0208 */
[----:B-1----:R-:W-:-:S06]  /*1460*/  IMAD R6, R4, UR6, R3 ;  /* 0x0000000604067c24 */ /* 0x002fcc000f8e0203 */
[----:B------:R-:W1:Y:S02]  /*1470*/  I2F.F64 R6, R6 ;  /* 0x0000000600067312 */ /* 0x000e640000201c00 */
[----:B-1----:R-:W-:Y:S01]  /*1480*/  STG.E.64 desc[UR12][R8.64], R6 ;  /* 0x0000000608007986 */ /* 0x002fe2000c101b0c */
[----:B------:R-:W-:Y:S05]  /*1490*/  EXIT ;  /* 0x000000000000794d */ /* 0x000fea0003800000 */
.L_x_5:
[----:B------:R-:W-:-:S06]  /*14a0*/  UISETP.GE.AND UP0, UPT, UR17, 0x1, UPT ;  /* 0x000000011100788c */ /* 0x000fcc000bf06270 */
[----:B------:R-:W-:-:S13]  /*14b0*/  PLOP3.LUT P0, PT, PT, PT, UP0, 0x80, 0x8 ;  /* 0x000000000008781c */ /* 0x000fda0003f0f008 */
[----:B0-----:R-:W-:Y:S05]  /*14c0*/  @!P0 EXIT ;  /* 0x000000000000894d */ /* 0x001fea0003800000 */
[----:B------:R-:W-:Y:S01]  /*14d0*/  UISETP.GE.U32.AND UP0, UPT, UR17, 0x8, UPT ;  /* 0x000000081100788c */ /* 0x000fe2000bf06070 */
[----:B------:R-:W-:Y:S01]  /*14e0*/  HFMA2 R0, -RZ, RZ, 0, 0 ;  /* 0x00000000ff007431 */ /* 0x000fe200000001ff */
[----:B------:R-:W-:-:S07]  /*14f0*/  ULOP3.LUT UR9, UR17, 0x7, URZ, 0xc0, !UPT ;  /* 0x0000000711097892 */ /* 0x000fce000f8ec0ff */
[----:B------:R-:W-:Y:S05]  /*1500*/  BRA.U !UP0, `(.L_x_12) ;  /* 0x0000000508307547 */ /* 0x000fea000b800000 */
[----:B------:R-:W-:Y:S01]  /*1510*/  MOV R14, 0x8 ;  /* 0x00000008000e7802 */ /* 0x000fe20000000f00 */
[C---:B------:R-:W-:Y:S01]  /*1520*/  IMAD.WIDE.U32 R16, R7.reuse, 0x4, RZ ;  /* 0x0000000407107825 */ /* 0x040fe200078e00ff */
[----:B------:R-:W-:Y:S02]  /*1530*/  ULOP3.LUT UR16, UR17, 0x7ffffff8, URZ, 0xc0, !UPT ;  /* 0x7ffffff811107892 */ /* 0x000fe4000f8ec0ff */
[----:B------:R-:W-:Y:S02]  /*1540*/  UIADD3 UR7, UP0, UPT, UR4, 0xc00, URZ ;  /* 0x00000c0004077890 */ /* 0x000fe4000ff1e0ff */
[C---:B------:R-:W-:Y:S01]  /*1550*/  IMAD.WIDE.U32 R14, R7.reuse, R14, UR4 ;  /* 0x00000004070e7e25 */ /* 0x040fe2000f8e000e */
[----:B------:R-:W-:Y:S01]  /*1560*/  MOV R6, R16 ;  /* 0x0000001000067202 */ /* 0x000fe20000000f00 */
[----:B------:R-:W0:Y:S01]  /*1570*/  LDCU UR18, c[0x0][0x38c] ;  /* 0x00007180ff1277ac */ /* 0x000e220008000800 */
[----:B------:R-:W-:Y:S01]  /*1580*/  MOV R0, UR16 ;  /* 0x0000001000007c02 */ /* 0x000fe20008000f00 */
[----:B------:R-:W-:Y:S01]  /*1590*/  IMAD.MOV.U32 R16, RZ, RZ, R14 ;  /* 0x000000ffff107224 */ /* 0x000fe200078e000e */
[----:B------:R-:W-:Y:S01]  /*15a0*/  IADD3 R14, PT, PT, R7, 0x80, RZ ;  /* 0x00000080070e7810 */ /* 0x000fe20007ffe0ff */
[----:B------:R-:W-:-:S02]  /*15b0*/  UIADD3.X UR8, UPT, UPT, URZ, UR5, URZ, UP0, !UPT ;  /* 0x00000005ff087290 */ /* 0x000fc400087fe4ff */
[----:B------:R-:W-:-:S12]  /*15c0*/  UIADD3 UR6, UPT, UPT, -UR16, URZ, URZ ;  /* 0x000000ff10067290 */ /* 0x000fd8000fffe1ff */
.L_x_13:
[C---:B---3--:R-:W-:Y:S02]  /*15d0*/  IADD3 R20, P1, PT, R6.reuse, UR10, RZ ;  /* 0x0000000a06147c10 */ /* 0x048fe4000ff3e0ff */
[----:B------:R-:W-:Y:S02]  /*15e0*/  IADD3 R12, P0, PT, R6, UR14, RZ ;  /* 0x0000000e060c7c10 */ /* 0x000fe4000ff1e0ff */
[C---:B------:R-:W-:Y:S02]  /*15f0*/  IADD3.X R21, PT, PT, R17.reuse, UR11, RZ, P1, !PT ;  /* 0x0000000b11157c10 */ /* 0x040fe40008ffe4ff */
[----:B------:R-:W-:-:S04]  /*1600*/  IADD3.X R13, PT, PT, R17, UR15, RZ, P0, !PT ;  /* 0x0000000f110d7c10 */ /* 0x000fc800087fe4ff */
[----:B------:R-:W0:Y:S04]  /*1610*/  LDG.E R21, desc[UR12][R20.64] ;  /* 0x0000000c14157981 */ /* 0x000e28000c1e1900 */
[----:B------:R-:W0:Y:S01]  /*1620*/  LDG.E R12, desc[UR12][R12.64] ;  /* 0x0000000c0c0c7981 */ /* 0x000e22000c1e1900 */
[----:B------:R-:W-:Y:S01]  /*1630*/  MOV R10, 0x600 ;  /* 0x00000600000a7802 */ /* 0x000fe20000000f00 */
[----:B------:R-:W-:-:S04]  /*1640*/  IMAD.MOV.U32 R11, RZ, RZ, 0x0 ;  /* 0x00000000ff0b7424 */ /* 0x000fc800078e00ff */
[----:B------:R-:W-:Y:S01]  /*1650*/  IMAD.WIDE R10, R14, 0x4, R10 ;  /* 0x000000040e0a7825 */ /* 0x000fe200078e020a */
[----:B------:R-:W-:Y:S02]  /*1660*/  MOV R22, R16 ;  /* 0x0000001000167202 */ /* 0x000fe40000000f00 */
[C---:B------:R-:W-:Y:S02]  /*1670*/  IADD3 R8, P0, PT, R10.reuse, UR14, RZ ;  /* 0x0000000e0a087c10 */ /* 0x040fe4000ff1e0ff */
[----:B------:R-:W-:Y:S02]  /*1680*/  IADD3 R10, P1, PT, R10, UR10, RZ ;  /* 0x0000000a0a0a7c10 */ /* 0x000fe4000ff3e0ff */
[C---:B------:R-:W-:Y:S02]  /*1690*/  IADD3.X R9, PT, PT, R11.reuse, UR15, RZ, P0, !PT ;  /* 0x0000000f0b097c10 */ /* 0x040fe400087fe4ff */
[----:B------:R-:W-:Y:S02]  /*16a0*/  MOV R23, R15 ;  /* 0x0000000f00177202 */ /* 0x000fe40000000f00 */
[----:B------:R-:W-:Y:S01]  /*16b0*/  IADD3.X R11, PT, PT, R11, UR11, RZ, P1, !PT ;  /* 0x0000000b0b0b7c10 */ /* 0x000fe20008ffe4ff */
[----:B0-----:R-:W-:-:S06]  /*16c0*/  IMAD R18, R12, UR18, R21 ;  /* 0x000000120c127c24 */ /* 0x001fcc000f8e0215 */
[----:B------:R-:W0:Y:S02]  /*16d0*/  I2F.F64 R18, R18 ;  /* 0x0000001200127312 */ /* 0x000e240000201c00 */
[----:B0-----:R0:W-:Y:S04]  /*16e0*/  STG.E.64 desc[UR12][R22.64], R18 ;  /* 0x0000001216007986 */ /* 0x0011e8000c101b0c */
[----:B------:R-:W2:Y:S04]  /*16f0*/  LDG.E R12, desc[UR12][R8.64+-0x600] ;  /* 0xfffa000c080c7981 */ /* 0x000ea8000c1e1900 */
[----:B------:R-:W2:Y:S02]  /*1700*/  LDG.E R13, desc[UR12][R10.64+-0x600] ;  /* 0xfffa000c0a0d7981 */ /* 0x000ea4000c1e1900 */
[----:B--2---:R-:W-:Y:S01]  /*1710*/  IMAD R20, R12, UR18, R13 ;  /* 0x000000120c147c24 */ /* 0x004fe2000f8e020d */
[----:B------:R-:W-:-:S05]  /*1720*/  MOV R12, UR7 ;  /* 0x00000007000c7c02 */ /* 0x000fca0008000f00 */
[----:B------:R-:W1:Y:S01]  /*1730*/  I2F.F64 R20, R20 ;  /* 0x0000001400147312 */ /* 0x000e620000201c00 */
[----:B------:R-:W-:Y:S02]  /*1740*/  IMAD.U32 R13, RZ, RZ, UR8 ;  /* 0x00000008ff0d7e24 */ /* 0x000fe4000f8e00ff */
[----:B------:R-:W-:-:S05]  /*1750*/  IMAD.WIDE R12, R14, 0x8, R12 ;  /* 0x000000080e0c7825 */ /* 0x000fca00078e020c */
[----:B-1----:R1:W-:Y:S04]  /*1760*/  STG.E.64 desc[UR12][R12.64+-0xc00], R20 ;  /* 0xfff400140c007986 */ /* 0x0023e8000c101b0c */
[----:B------:R-:W0:Y:S04]  /*1770*/  LDG.E R24, desc[UR12][R8.64+-0x400] ;  /* 0xfffc000c08187981 */ /* 0x000e28000c1e1900 */
[----:B------:R-:W0:Y:S02]  /*1780*/  LDG.E R25, desc[UR12][R10.64+-0x400] ;  /* 0xfffc000c0a197981 */ /* 0x000e24000c1e1900 */
[----:B0-----:R-:W-:-:S06]  /*1790*/  IMAD R18, R24, UR18, R25 ;  /* 0x0000001218127c24 */ /* 0x001fcc000f8e0219 */
[----:B------:R-:W0:Y:S02]  /*17a0*/  I2F.F64 R18, R18 ;  /* 0x0000001200127312 */ /* 0x000e240000201c00 */
[----:B0-----:R0:W-:Y:S04]  /*17b0*/  STG.E.64 desc[UR12][R12.64+-0x800], R18 ;  /* 0xfff800120c007986 */ /* 0x0011e8000c101b0c */
[----:B------:R-:W2:Y:S04]  /*17c0*/  LDG.E R22, desc[UR12][R8.64+-0x200] ;  /* 0xfffe000c08167981 */ /* 0x000ea8000c1e1900 */
[----:B------:R-:W2:Y:S02]  /*17d0*/  LDG.E R23, desc[UR12][R10.64+-0x200] ;  /* 0xfffe000c0a177981 */ /* 0x000ea4000c1e1900 */
[----:B--2---:R-:W-:-:S06]  /*17e0*/  IMAD R22, R22, UR18, R23 ;  /* 0x0000001216167c24 */ /* 0x004fcc000f8e0217 */
[----:B------:R-:W2:Y:S02]  /*17f0*/  I2F.F64 R22, R22 ;  /* 0x0000001600167312 */ /* 0x000ea40000201c00 */
[----:B--2---:R2:W-:Y:S04]  /*1800*/  STG.E.64 desc[UR12][R12.64+-0x400], R22 ;  /* 0xfffc00160c007986 */ /* 0x0045e8000c101b0c */
[----:B-1----:R-:W3:Y:S04]  /*1810*/  LDG.E R20, desc[UR12][R8.64] ;  /* 0x0000000c08147981 */ /* 0x002ee8000c1e1900 */
[----:B------:R-:W3:Y:S02]  /*1820*/  LDG.E R21, desc[UR12][R10.64] ;  /* 0x0000000c0a157981 */ /* 0x000ee4000c1e1900 */
[----:B---3--:R-:W-:-:S06]  /*1830*/  IMAD R20, R20, UR18, R21 ;  /* 0x0000001214147c24 */ /* 0x008fcc000f8e0215 */
[----:B------:R-:W1:Y:S02]  /*1840*/  I2F.F64 R20, R20 ;  /* 0x0000001400147312 */ /* 0x000e640000201c00 */
[----:B-1----:R1:W-:Y:S04]  /*1850*/  STG.E.64 desc[UR12][R12.64], R20 ;  /* 0x000000140c007986 */ /* 0x0023e8000c101b0c */
[----:B0-----:R-:W3:Y:S04]  /*1860*/  LDG.E R18, desc[UR12][R8.64+0x200] ;  /* 0x0002000c08127981 */ /* 0x001ee8000c1e1900 */
[----:B------:R-:W3:Y:S02]  /*1870*/  LDG.E R19, desc[UR12][R10.64+0x200] ;  /* 0x0002000c0a137981 */ /* 0x000ee4000c1e1900 */
[----:B---3--:R-:W-:-:S06]  /*1880*/  IMAD R18, R18, UR18, R19 ;  /* 0x0000001212127c24 */ /* 0x008fcc000f8e0213 */
[----:B------:R-:W0:Y:S02]  /*1890*/  I2F.F64 R18, R18 ;  /* 0x0000001200127312 */ /* 0x000e240000201c00 */
[----:B0-----:R3:W-:Y:S04]  /*18a0*/  STG.E.64 desc[UR12][R12.64+0x400], R18 ;  /* 0x000400120c007986 */ /* 0x0017e8000c101b0c */
[----:B--2---:R-:W2:Y:S04]  /*18b0*/  LDG.E R22, desc[UR12][R8.64+0x400] ;  /* 0x0004000c08167981 */ /* 0x004ea8000c1e1900 */
[----:B------:R-:W2:Y:S02]  /*18c0*/  LDG.E R23, desc[UR12][R10.64+0x400] ;  /* 0x0004000c0a177981 */ /* 0x000ea4000c1e1900 */
[----:B--2---:R-:W-:-:S06]  /*18d0*/  IMAD R22, R22, UR18, R23 ;  /* 0x0000001216167c24 */ /* 0x004fcc000f8e0217 */
[----:B------:R-:W0:Y:S02]  /*18e0*/  I2F.F64 R22, R22 ;  /* 0x0000001600167312 */ /* 0x000e240000201c00 */
[----:B0-----:R3:W-:Y:S04]  /*18f0*/  STG.E.64 desc[UR12][R12.64+0x800], R22 ;  /* 0x000800160c007986 */ /* 0x0017e8000c101b0c */
[----:B-1----:R-:W2:Y:S04]  /*1900*/  LDG.E R20, desc[UR12][R8.64+0x600] ;  /* 0x0006000c08147981 */ /* 0x002ea8000c1e1900 */
[----:B------:R-:W2:Y:S01]  /*1910*/  LDG.E R21, desc[UR12][R10.64+0x600] ;  /* 0x0006000c0a157981 */ /* 0x000ea2000c1e1900 */
[----:B------:R-:W-:-:S04]  /*1920*/  UIADD3 UR6, UPT, UPT, UR6, 0x8, URZ ;  /* 0x0000000806067890 */ /* 0x000fc8000fffe0ff */
[----:B------:R-:W-:Y:S01]  /*1930*/  UISETP.NE.AND UP0, UPT, UR6, URZ, UPT ;  /* 0x000000ff0600728c */ /* 0x000fe2000bf05270 */
[----:B------:R-:W-:Y:S02]  /*1940*/  IADD3 R16, P0, PT, R16, 0x2000, RZ ;  /* 0x0000200010107810 */ /* 0x000fe40007f1e0ff */
[----:B------:R-:W-:Y:S02]  /*1950*/  IADD3 R6, P1, PT, R6, 0x1000, RZ ;  /* 0x0000100006067810 */ /* 0x000fe40007f3e0ff */
[----:B------:R-:W-:Y:S02]  /*1960*/  IADD3.X R15, PT, PT, RZ, R15, RZ, P0, !PT ;  /* 0x0000000fff0f7210 */ /* 0x000fe400007fe4ff */
[----:B------:R-:W-:Y:S02]  /*1970*/  IADD3.X R17, PT, PT, RZ, R17, RZ, P1, !PT ;  /* 0x00000011ff117210 */ /* 0x000fe40000ffe4ff */
[----:B------:R-:W-:Y:S01]  /*1980*/  IADD3 R14, PT, PT, R14, 0x400, RZ ;  /* 0x000004000e0e7810 */ /* 0x000fe20007ffe0ff */
[----:B--2---:R-:W-:-:S06]  /*1990*/  IMAD R20, R20, UR18, R21 ;  /* 0x0000001214147c24 */ /* 0x004fcc000f8e0215 */
[----:B------:R-:W0:Y:S02]  /*19a0*/  I2F.F64 R20, R20 ;  /* 0x0000001400147312 */ /* 0x000e240000201c00 */
[----:B0-----:R3:W-:Y:S01]  /*19b0*/  STG.E.64 desc[UR12][R12.64+0xc00], R20 ;  /* 0x000c00140c007986 */ /* 0x0017e2000c101b0c */
[----:B------:R-:W-:Y:S05]  /*19c0*/  BRA.U UP0, `(.L_x_13) ;  /* 0xfffffffd00007547 */ /* 0x000fea000b83ffff */
.L_x_12:
[----:B------:R-:W-:-:S13]  /*19d0*/  ISETP.NE.AND P0, PT, RZ, UR9, PT ;  /* 0x00000009ff007c0c */ /* 0x000fda000bf05270 */
[----:B------:R-:W-:Y:S05]  /*19e0*/  @!P0 EXIT ;  /* 0x000000000000894d */ /* 0x000fea0003800000 */
[----:B------:R-:W-:Y:S02]  /*19f0*/  UISETP.GE.U32.AND UP0, UPT, UR9, 0x4, UPT ;  /* 0x000000040900788c */ /* 0x000fe4000bf06070 */
[----:B------:R-:W-:-:S07]  /*1a00*/  ULOP3.LUT UR6, UR17, 0x3, URZ, 0xc0, !UPT ;  /* 0x0000000311067892 */ /* 0x000fce000f8ec0ff */
[----:B------:R-:W-:Y:S05]  /*1a10*/  BRA.U !UP0, `(.L_x_14) ;  /* 0x00000001086c7547 */ /* 0x000fea000b800000 */
[----:B---3--:R-:W-:Y:S01]  /*1a20*/  IMAD R13, R0, 0x80, R7 ;  /* 0x00000080000d7824 */ /* 0x008fe200078e0207 */
[----:B------:R-:W0:Y:S03]  /*1a30*/  LDCU UR7, c[0x0][0x38c] ;  /* 0x00007180ff0777ac */ /* 0x000e260008000800 */
[----:B------:R-:W-:-:S04]  /*1a40*/  IMAD.WIDE R10, R13, 0x4, R4 ;  /* 0x000000040d0a7825 */ /* 0x000fc800078e0204 */
[----:B------:R-:W-:Y:S01]  /*1a50*/  IMAD.WIDE R8, R13, 0x4, R2 ;  /* 0x000000040d087825 */ /* 0x000fe200078e0202 */
[----:B------:R-:W0:Y:S04]  /*1a60*/  LDG.E R6, desc[UR12][R10.64] ;  /* 0x0000000c0a067981 */ /* 0x000e28000c1e1900 */
[----:B------:R-:W0:Y:S01]  /*1a70*/  LDG.E R15, desc[UR12][R8.64] ;  /* 0x0000000c080f7981 */ /* 0x000e22000c1e1900 */
[----:B------:R-:W-:-:S05]  /*1a80*/  HFMA2 R12, -RZ, RZ, 0, 4.76837158203125e-07 ;  /* 0x00000008ff0c7431 */ /* 0x000fca00000001ff */
[----:B------:R-:W-:-:S04]  /*1a90*/  IMAD.WIDE R12, R13, R12, UR4 ;  /* 0x000000040d0c7e25 */ /* 0x000fc8000f8e020c */
[----:B0-----:R-:W-:-:S06]  /*1aa0*/  IMAD R15, R6, UR7, R15 ;  /* 0x00000007060f7c24 */ /* 0x001fcc000f8e020f */
[----:B------:R-:W0:Y:S02]  /*1ab0*/  I2F.F64 R14, R15 ;  /* 0x0000000f000e7312 */ /* 0x000e240000201c00 */
[----:B0-----:R0:W-:Y:S04]  /*1ac0*/  STG.E.64 desc[UR12][R12.64], R14 ;  /* 0x0000000e0c007986 */ /* 0x0011e8000c101b0c */
[----:B------:R-:W2:Y:S04]  /*1ad0*/  LDG.E R6, desc[UR12][R10.64+0x200] ;  /* 0x0002000c0a067981 */ /* 0x000ea8000c1e1900 */
[----:B------:R-:W2:Y:S02]  /*1ae0*/  LDG.E R17, desc[UR12][R8.64+0x200] ;  /* 0x0002000c08117981 */ /* 0x000ea4000c1e1900 */
[----:B--2---:R-:W-:-:S06]  /*1af0*/  IMAD R17, R6, UR7, R17 ;  /* 0x0000000706117c24 */ /* 0x004fcc000f8e0211 */
[----:B------:R-:W1:Y:S02]  /*1b00*/  I2F.F64 R16, R17 ;  /* 0x0000001100107312 */ /* 0x000e640000201c00 */
[----:B-1----:R1:W-:Y:S04]  /*1b10*/  STG.E.64 desc[UR12][R12.64+0x400], R16 ;  /* 0x000400100c007986 */ /* 0x0023e8000c101b0c */
[----:B------:R-:W2:Y:S04]  /*1b20*/  LDG.E R6, desc[UR12][R10.64+0x400] ;  /* 0x0004000c0a067981 */ /* 0x000ea8000c1e1900 */
[----:B------:R-:W2:Y:S02]  /*1b30*/  LDG.E R19, desc[UR12][R8.64+0x400] ;  /* 0x0004000c08137981 */ /* 0x000ea4000c1e1900 */
[----:B--2---:R-:W-:-:S06]  /*1b40*/  IMAD R19, R6, UR7, R19 ;  /* 0x0000000706137c24 */ /* 0x004fcc000f8e0213 */
[----:B------:R-:W2:Y:S02]  /*1b50*/  I2F.F64 R18, R19 ;  /* 0x0000001300127312 */ /* 0x000ea40000201c00 */
[----:B--2---:R1:W-:Y:S04]  /*1b60*/  STG.E.64 desc[UR12][R12.64+0x800], R18 ;  /* 0x000800120c007986 */ /* 0x0043e8000c101b0c */
[----:B------:R-:W2:Y:S04]  /*1b70*/  LDG.E R6, desc[UR12][R10.64+0x600] ;  /* 0x0006000c0a067981 */ /* 0x000ea8000c1e1900 */
[----:B0-----:R-:W2:Y:S01]  /*1b80*/  LDG.E R15, desc[UR12][R8.64+0x600] ;  /* 0x0006000c080f7981 */ /* 0x001ea2000c1e1900 */
[----:B------:R-:W-:Y:S01]  /*1b90*/  IADD3 R0, PT, PT, R0, 0x4, RZ ;  /* 0x0000000400007810 */ /* 0x000fe20007ffe0ff */
[----:B--2---:R-:W-:-:S06]  /*1ba0*/  IMAD R15, R6, UR7, R15 ;  /* 0x00000007060f7c24 */ /* 0x004fcc000f8e020f */
[----:B------:R-:W0:Y:S02]  /*1bb0*/  I2F.F64 R14, R15 ;  /* 0x0000000f000e7312 */ /* 0x000e240000201c00 */
[----:B0-----:R1:W-:Y:S02]  /*1bc0*/  STG.E.64 desc[UR12][R12.64+0xc00], R14 ;  /* 0x000c000e0c007986 */ /* 0x0013e4000c101b0c */
.L_x_14:
[----:B------:R-:W-:-:S13]  /*1bd0*/  ISETP.NE.AND P0, PT, RZ, UR6, PT ;  /* 0x00000006ff007c0c */ /* 0x000fda000bf05270 */
[----:B------:R-:W-:Y:S05]  /*1be0*/  @!P0 EXIT ;  /* 0x000000000000894d */ /* 0x000fea0003800000 */
[----:B------:R-:W-:-:S09]  /*1bf0*/  UISETP.NE.AND UP0, UPT, UR6, 0x1, UPT ;  /* 0x000000010600788c */ /* 0x000fd2000bf05270 */
[----:B------:R-:W-:Y:S05]  /*1c00*/  BRA.U !UP0, `(.L_x_15) ;  /* 0x0000000108447547 */ /* 0x000fea000b800000 */
[----:B-1----:R-:W-:Y:S01]  /*1c10*/  LEA R17, R0, R7, 0x7 ;  /* 0x0000000700117211 */ /* 0x002fe200078e38ff */
[----:B------:R-:W0:Y:S04]  /*1c20*/  LDCU UR6, c[0x0][0x38c] ;  /* 0x00007180ff0677ac */ /* 0x000e280008000800 */
[----:B---3--:R-:W-:-:S04]  /*1c30*/  IMAD.WIDE R12, R17, 0x4, R4 ;  /* 0x00000004110c7825 */ /* 0x008fc800078e0204 */
[----:B------:R-:W-:Y:S01]  /*1c40*/  IMAD.WIDE R14, R17, 0x4, R2 ;  /* 0x00000004110e7825 */ /* 0x000fe200078e0202 */
[----:B------:R-:W0:Y:S04]  /*1c50*/  LDG.E R6, desc[UR12][R12.64] ;  /* 0x0000000c0c067981 */ /* 0x000e28000c1e1900 */
[----:B------:R-:W0:Y:S01]  /*1c60*/  LDG.E R9, desc[UR12][R14.64] ;  /* 0x0000000c0e097981 */ /* 0x000e22000c1e1900 */
[----:B------:R-:W-:-:S04]  /*1c70*/  IMAD.MOV.U32 R16, RZ, RZ, 0x8 ;  /* 0x00000008ff107424 */ /* 0x000fc800078e00ff */
[----:B------:R-:W-:-:S04]  /*1c80*/  IMAD.WIDE R16, R17, R16, UR4 ;  /* 0x0000000411107e25 */ /* 0x000fc8000f8e0210 */
[----:B0-----:R-:W-:-:S06]  /*1c90*/  IMAD R9, R6, UR6, R9 ;  /* 0x0000000606097c24 */ /* 0x001fcc000f8e0209 */
[----:B------:R-:W0:Y:S02]  /*1ca0*/  I2F.F64 R8, R9 ;  /* 0x0000000900087312 */ /* 0x000e240000201c00 */
[----:B0-----:R0:W-:Y:S04]  /*1cb0*/  STG.E.64 desc[UR12][R16.64], R8 ;  /* 0x0000000810007986 */ /* 0x0011e8000c101b0c */
[----:B------:R-:W2:Y:S04]  /*1cc0*/  LDG.E R6, desc[UR12][R12.64+0x200] ;  /* 0x0002000c0c067981 */ /* 0x000ea8000c1e1900 */
[----:B------:R-:W2:Y:S01]  /*1cd0*/  LDG.E R11, desc[UR12][R14.64+0x200] ;  /* 0x0002000c0e0b7981 */ /* 0x000ea2000c1e1900 */
[----:B------:R-:W-:Y:S01]  /*1ce0*/  IADD3 R0, PT, PT, R0, 0x2, RZ ;  /* 0x0000000200007810 */ /* 0x000fe20007ffe0ff */
[----:B--2---:R-:W-:-:S06]  /*1cf0*/  IMAD R11, R6, UR6, R11 ;  /* 0x00000006060b7c24 */ /* 0x004fcc000f8e020b */
[----:B------:R-:W1:Y:S02]  /*1d00*/  I2F.F64 R10, R11 ;  /* 0x0000000b000a7312 */ /* 0x000e640000201c00 */
[----:B-1----:R0:W-:Y:S02]  /*1d10*/  STG.E.64 desc[UR12][R16.64+0x400], R10 ;  /* 0x0004000a10007986 */ /* 0x0021e4000c101b0c */
.L_x_15:
[----:B------:R-:W-:-:S04]  /*1d20*/  ULOP3.LUT UR6, UR17, 0x1, URZ, 0xc0, !UPT ;  /* 0x0000000111067892 */ /* 0x000fc8000f8ec0ff */
[----:B------:R-:W-:-:S06]  /*1d30*/  UISETP.NE.U32.AND UP0, UPT, UR6, 0x1, UPT ;  /* 0x000000010600788c */ /* 0x000fcc000bf05070 */
[----:B------:R-:W-:-:S13]  /*1d40*/  PLOP3.LUT P0, PT, PT, PT, UP0, 0x80, 0x8 ;  /* 0x000000000008781c */ /* 0x000fda0003f0f008 */
[----:B------:R-:W-:Y:S05]  /*1d50*/  @P0 EXIT ;  /* 0x000000000000094d */ /* 0x000fea0003800000 */
[----:B0-----:R-:W-:Y:S01]  /*1d60*/  LEA R9, R0, R7, 0x7 ;  /* 0x0000000700097211 */ /* 0x001fe200078e38ff */
[----:B------:R-:W0:Y:S04]  /*1d70*/  LDCU UR6, c[0x0][0x38c] ;  /* 0x00007180ff0677ac */ /* 0x000e280008000800 */
[----:B------:R-:W-:-:S04]  /*1d80*/  IMAD.WIDE R4, R9, 0x4, R4 ;  /* 0x0000000409047825 */ /* 0x000fc800078e0204 */
[----:B------:R-:W-:Y:S02]  /*1d90*/  IMAD.WIDE R2, R9, 0x4, R2 ;  /* 0x0000000409027825 */ /* 0x000fe400078e0202 */
[----:B------:R-:W0:Y:S04]  /*1da0*/  LDG.E R4, desc[UR12][R4.64] ;  /* 0x0000000c04047981 */ /* 0x000e28000c1e1900 */
[----:B------:R-:W0:Y:S01]  /*1db0*/  LDG.E R3, desc[UR12][R2.64] ;  /* 0x0000000c02037981 */ /* 0x000e22000c1e1900 */
[----:B------:R-:W-:-:S05]  /*1dc0*/  MOV R8, 0x8 ;  /* 0x0000000800087802 */ /* 0x000fca0000000f00 */
[----:B------:R-:W-:-:S04]  /*1dd0*/  IMAD.WIDE R8, R9, R8, UR4 ;  /* 0x0000000409087e25 */ /* 0x000fc8000f8e0208 */
[----:B0-----:R-:W-:-:S06]  /*1de0*/  IMAD R6, R4, UR6, R3 ;  /* 0x0000000604067c24 */ /* 0x001fcc000f8e0203 */
[----:B------:R-:W0:Y:S02]  /*1df0*/  I2F.F64 R6, R6 ;  /* 0x0000000600067312 */ /* 0x000e240000201c00 */
[----:B0-----:R-:W-:Y:S01]  /*1e00*/  STG.E.64 desc[UR12][R8.64], R6 ;  /* 0x0000000608007986 */ /* 0x001fe2000c101b0c */
[----:B------:R-:W-:Y:S05]  /*1e10*/  EXIT ;  /* 0x000000000000794d */ /* 0x000fea0003800000 */
.L_x_16:
[----:B------:R-:W-:-:S00]  /*1e20*/  BRA `(.L_x_16) ;  /* 0xfffffffc00fc7947 */ /* 0x000fc0000383ffff */
[----:B------:R-:W-:-:S00]  /*1e30*/  NOP ;  /* 0x0000000000007918 */ /* 0x000fc00000000000 */
        /* <DEDUP_REMOVED lines=12> */
.L_x_37:


//--------------------- .text._ZN3cub18CUB_300001_SM_10006detail9transform16transform_kernelINS2_10policy_hubILb1EN4cuda3std3__45tupleIJN6thrust24THRUST_300001_SM_1000_NS6detail15normal_iteratorINSA_10device_ptrIiEEEESF_EEEE10policy1000Ei5saxpyNSC_INSD_IdEEEEJPiSM_EEEvT0_iT1_T2_DpNS2_10kernel_argIT3_EE --------------------------
	.section	.text._ZN3cub18CUB_300001_SM_10006detail9transform16transform_kernelINS2_10policy_hubILb1EN4cuda3std3__45tupleIJN6thrust24THRUST_300001_SM_1000_NS6detail15normal_iteratorINSA_10device_ptrIiEEEESF_EEEE10policy1000Ei5saxpyNSC_INSD_IdEEEEJPiSM_EEEvT0_iT1_T2_DpNS2_10kernel_argIT3_EE,"ax",@progbits
	.align	128
        .global         _ZN3cub18CUB_300001_SM_10006detail9transform16transform_kernelINS2_10policy_hubILb1EN4cuda3std3__45tupleIJN6thrust24THRUST_300001_SM_1000_NS6detail15normal_iteratorINSA_10device_ptrIiEEEESF_EEEE10policy1000Ei5saxpyNSC_INSD_IdEEEEJPiSM_EEEvT0_iT1_T2_DpNS2_10kernel_argIT3_EE
        .type           _ZN3cub18CUB_300001_SM_10006detail9transform16transform_kernelINS2_10policy_hubILb1EN4cuda3std3__45tupleIJN6thrust24THRUST_300001_SM_1000_NS6detail15normal_iteratorINSA_10device_ptrIiEEEESF_EEEE10policy1000Ei5saxpyNSC_INSD_IdEEEEJPiSM_EEEvT0_iT1_T2_DpNS2_10kernel_argIT3_EE,@function
        .size           _ZN3cub18CUB_300001_SM_10006detail9transform16transform_kernelINS2_10policy_hubILb1EN4cuda3std3__45tupleIJN6thrust24THRUST_300001_SM_1000_NS6detail15normal_iteratorINSA_10device_ptrIiEEEESF_EEEE10policy1000Ei5saxpyNSC_INSD_IdEEEEJPiSM_EEEvT0_iT1_T2_DpNS2_10kernel_argIT3_EE,(.L_x_38 - _ZN3cub18CUB_300001_SM_10006detail9transform16transform_kernelINS2_10policy_hubILb1EN4cuda3std3__45tupleIJN6thrust24THRUST_300001_SM_1000_NS6detail15normal_iteratorINSA_10device_ptrIiEEEESF_EEEE10policy1000Ei5saxpyNSC_INSD_IdEEEEJPiSM_EEEvT0_iT1_T2_DpNS2_10kernel_argIT3_EE)
        .other          _ZN3cub18CUB_300001_SM_10006detail9transform16transform_kernelINS2_10policy_hubILb1EN4cuda3std3__45tupleIJN6thrust24THRUST_300001_SM_1000_NS6detail15normal_iteratorINSA_10device_ptrIiEEEESF_EEEE10policy1000Ei5saxpyNSC_INSD_IdEEEEJPiSM_EEEvT0_iT1_T2_DpNS2_10kernel_argIT3_EE,@"STO_CUDA_ENTRY STV_DEFAULT"
_ZN3cub18CUB_300001_SM_10006detail9transform16transform_kernelINS2_10policy_hubILb1EN4cuda3std3__45tupleIJN6thrust24THRUST_300001_SM_1000_NS6detail15normal_iteratorINSA_10device_ptrIiEEEESF_EEEE10policy1000Ei5saxpyNSC_INSD_IdEEEEJPiSM_EEEvT0_iT1_T2_DpNS2_10kernel_argIT3_EE:
.text._ZN3cub18CUB_300001_SM_10006detail9transform16transform_kernelINS2_10policy_hubILb1EN4cuda3std3__45tupleIJN6thrust24THRUST_300001_SM_1000_NS6detail15normal_iteratorINSA_10device_ptrIiEEEESF_EEEE10policy1000Ei5saxpyNSC_INSD_IdEEEEJPiSM_EEEvT0_iT1_T2_DpNS2_10kernel_argIT3_EE:
[----:B------:R-:W-:Y:S08]  /*0000*/  LDC R1, c[0x0][0x37c] ;  /* 0x0000df00ff017b82 */ /* 0x000ff00000000800 */
[----:B------:R-:W0:Y:S01]  /*0010*/  LDC.64 R4, c[0x0][0x380] ;  /* 0x0000e000ff047b82 */ /* 0x000e220000000a00 */
[----:B------:R-:W1:Y:S01]  /*0020*/  S2R R0, SR_TID.X ;  /* 0x0000000000007919 */ /* 0x000e620000002100 */
[----:B------:R-:W-:Y:S06]  /*0030*/  BSSY.RECONVERGENT B0, `(.L_x_17) ;  /* 0x000001f000007945 */ /* 0x000fec0003800200 */
[----:B------:R-:W2:Y:S01]  /*0040*/  S2UR UR4, SR_CTAID.X ;  /* 0x00000000000479c3 */ /* 0x000ea20000002500 */
[----:B0-----:R-:W-:-:S05]  /*0050*/  SHF.L.U32 R3, R5, 0x7, RZ ;  /* 0x0000000705037819 */ /* 0x001fca00000006ff */
[----:B--2---:R-:W-:Y:S01]  /*0060*/  IMAD R13, R3, UR4, RZ ;  /* 0x00000004030d7c24 */ /* 0x004fe2000f8e02ff */
[----:B-1----:R-:W-:-:S04]  /*0070*/  SHF.L.U32 R7, R0, 0x7, RZ ;  /* 0x0000000700077819 */ /* 0x002fc800000006ff */
[----:B------:R-:W-:-:S04]  /*0080*/  IADD3 R4, PT, PT, -R13, R4, RZ ;  /* 0x000000040d047210 */ /* 0x000fc80007ffe1ff */
[----:B------:R-:W-:-:S05]  /*0090*/  VIMNMX R2, PT, PT, R3, R4, PT ;  /* 0x0000000403027248 */ /* 0x000fca0003fe0100 */
[----:B------:R-:W-:-:S05]  /*00a0*/  IMAD.SHL.U32 R6, R2, 0x4, RZ ;  /* 0x0000000402067824 */ /* 0x000fca00078e00ff */
[----:B------:R-:W-:-:S13]  /*00b0*/  ISETP.GE.AND P0, PT, R7, R6, PT ;  /* 0x000000060700720c */ /* 0x000fda0003f06270 */
[----:B------:R-:W-:Y:S05]  /*00c0*/  @P0 BRA `(.L_x_18) ;  /* 0x0000000000540947 */ /* 0x000fea0003800000 */
[----:B------:R-:W0:Y:S01]  /*00d0*/  LDC.64 R8, c[0x0][0x398] ;  /* 0x0000e600ff087b82 */ /* 0x000e220000000a00 */
[----:B------:R-:W-:Y:S01]  /*00e0*/  BSSY.RECONVERGENT B1, `(.L_x_19) ;  /* 0x000000a000017945 */ /* 0x000fe20003800200 */
[----:B------:R-:W-:Y:S01]  /*00f0*/  MOV R11, R7 ;  /* 0x00000007000b7202 */ /* 0x000fe20000000f00 */
[----:B0-----:R-:W-:-:S04]  /*0100*/  IMAD.WIDE.U32 R8, R0, 0x80, R8 ;  /* 0x0000008000087825 */ /* 0x001fc800078e0008 */
[----:B------:R-:W-:-:S07]  /*0110*/  IMAD.WIDE R8, R13, 0x4, R8 ;  /* 0x000000040d087825 */ /* 0x000fce00078e0208 */
.L_x_20:
[----:B------:R-:W-:Y:S01]  /*0120*/  IADD3 R11, PT, PT, R11, 0x4000, RZ ;  /* 0x000040000b0b7810 */ /* 0x000fe20007ffe0ff */
[----:B------:R0:W-:Y:S03]  /*0130*/  CCTL.E.PF2 [R8] ;  /* 0x000000000800798f */ /* 0x0001e60000800100 */
[----:B------:R-:W-:Y:S02]  /*0140*/  ISETP.GE.AND P0, PT, R11, R6, PT ;  /* 0x000000060b00720c */ /* 0x000fe40003f06270 */
[----:B0-----:R-:W-:-:S05]  /*0150*/  IADD3 R8, P1, PT, R8, 0x4000, RZ ;  /* 0x0000400008087810 */ /* 0x001fca0007f3e0ff */
[----:B------:R-:W-:-:S06]  /*0160*/  IMAD.X R9, RZ, RZ, R9, P1 ;  /* 0x000000ffff097224 */ /* 0x000fcc00008e0609 */
[----:B------:R-:W-:Y:S05]  /*0170*/  @!P0 BRA `(.L_x_20) ;  /* 0xfffffffc00e88947 */ /* 0x000fea000383ffff */
[----:B------:R-:W-:Y:S05]  /*0180*/  BSYNC.RECONVERGENT B1 ;  /* 0x0000000000017941 */ /* 0x000fea0003800200 */
.L_x_19:
[----:B------:R-:W0:Y:S02]  /*0190*/  LDC.64 R8, c[0x0][0x3a8] ;  /* 0x0000ea00ff087b82 */ /* 0x000e240000000a00 */
[----:B0-----:R-:W-:-:S04]  /*01a0*/  IMAD.WIDE.U32 R8, R0, 0x80, R8 ;  /* 0x0000008000087825 */ /* 0x001fc800078e0008 */
[----:B------:R-:W-:-:S07]  /*01b0*/  IMAD.WIDE R8, R13, 0x4, R8 ;  /* 0x000000040d087825 */ /* 0x000fce00078e0208 */
.L_x_21:
[----:B------:R-:W-:Y:S01]  /*01c0*/  IADD3 R7, PT, PT, R7, 0x4000, RZ ;  /* 0x0000400007077810 */ /* 0x000fe20007ffe0ff */
[----:B------:R0:W-:Y:S03]  /*01d0*/  CCTL.E.PF2 [R8] ;  /* 0x000000000800798f */ /* 0x0001e60000800100 */
[----:B------:R-:W-:Y:S02]  /*01e0*/  ISETP.GE.AND P0, PT, R7, R6, PT ;  /* 0x000000060700720c */ /* 0x000fe40003f06270 */
[----:B0-----:R-:W-:-:S04]  /*01f0*/  IADD3 R8, P1, PT, R8, 0x4000, RZ ;  /* 0x0000400008087810 */ /* 0x001fc80007f3e0ff */
[----:B------:R-:W-:-:S07]  /*0200*/  IADD3.X R9, PT, PT, RZ, R9, RZ, P1, !PT ;  /* 0x00000009ff097210 */ /* 0x000fce0000ffe4ff */
[----:B------:R-:W-:Y:S05]  /*0210*/  @!P0 BRA `(.L_x_21) ;  /* 0xfffffffc00e88947 */ /* 0x000fea000383ffff */
.L_x_18:
[----:B------:R-:W-:Y:S05]  /*0220*/  BSYNC.RECONVERGENT B0 ;  /* 0x0000000000007941 */ /* 0x000fea0003800200 */
.L_x_17:
[----:B------:R-:W0:Y:S01]  /*0230*/  LDC.64 R8, c[0x0][0x398] ;  /* 0x0000e600ff087b82 */ /* 0x000e220000000a00 */
[----:B------:R-:W-:Y:S01]  /*0240*/  ISETP.GT.AND P0, PT, R3, R4, PT ;  /* 0x000000040300720c */ /* 0x000fe20003f04270 */
[----:B------:R-:W1:Y:S06]  /*0250*/  LDCU.64 UR4, c[0x0][0x358] ;  /* 0x00006b00ff0477ac */ /* 0x000e6c0008000a00 */
[----:B------:R-:W2:Y:S08]  /*0260*/  LDC.64 R10, c[0x0][0x3a8] ;  /* 0x0000ea00ff0a7b82 */ /* 0x000eb00000000a00 */
[----:B------:R-:W3:Y:S01]  /*0270*/  LDC.64 R6, c[0x0][0x390] ;  /* 0x0000e400ff067b82 */ /* 0x000ee20000000a00 */
[----:B0-----:R-:W-:-:S04]  /*0280*/  IMAD.WIDE R8, R13, 0x4, R8 ;  /* 0x000000040d087825 */ /* 0x001fc800078e0208 */
[----:B--2---:R-:W-:-:S04]  /*0290*/  IMAD.WIDE R10, R13, 0x4, R10 ;  /* 0x000000040d0a7825 */ /* 0x004fc800078e020a */
[----:B---3--:R-:W-:Y:S01]  /*02a0*/  IMAD.WIDE R12, R13, 0x8, R6 ;  /* 0x000000080d0c7825 */ /* 0x008fe200078e0206 */
[----:B-1----:R-:W-:Y:S06]  /*02b0*/  @P0 BRA `(.L_x_22) ;  /* 0x0000000800380947 */ /* 0x002fec0003800000 */
[----:B------:R-:W-:-:S13]  /*02c0*/  ISETP.GE.AND P0, PT, R5, 0x1, PT ;  /* 0x000000010500780c */ /* 0x000fda0003f06270 */
[----:B------:R-:W-:Y:S05]  /*02d0*/  @!P0 EXIT ;  /* 0x000000000000894d */ /* 0x000fea0003800000 */
[C---:B------:R-:W-:Y:S01]  /*02e0*/  ISETP.GE.U32.AND P1, PT, R5.reuse, 0x8, PT ;  /* 0x000000080500780c */ /* 0x040fe20003f26070 */
[----:B------:R-:W-:Y:S01]  /*02f0*/  HFMA2 R3, -RZ, RZ, 0, 0 ;  /* 0x00000000ff037431 */ /* 0x000fe200000001ff */
[----:B------:R-:W-:-:S04]  /*0300*/  LOP3.LUT R2, R5, 0x7, RZ, 0xc0, !PT ;  /* 0x0000000705027812 */ /* 0x000fc800078ec0ff */
[----:B------:R-:W-:-:S07]  /*0310*/  ISETP.NE.AND P0, PT, R2, RZ, PT ;  /* 0x000000ff0200720c */ /* 0x000fce0003f05270 */
[----:B------:R-:W-:Y:S06]  /*0320*/  @!P1 BRA `(.L_x_23) ;  /* 0x0000000400189947 */ /* 0x000fec0003800000 */
[----:B------:R-:W-:Y:S01]  /*0330*/  IMAD.WIDE.U32 R16, R0, 0x4, RZ ;  /* 0x0000000400107825 */ /* 0x000fe200078e00ff */
[----:B------:R-:W-:Y:S01]  /*0340*/  LOP3.LUT R3, R5, 0x7ffffff8, RZ, 0xc0, !PT ;  /* 0x7ffffff805037812 */ /* 0x000fe200078ec0ff */
[----:B------:R-:W0:Y:S01]  /*0350*/  LDCU UR6, c[0x0][0x388] ;  /* 0x00007100ff0677ac */ /* 0x000e220008000800 */
[----:B------:R-:W-:Y:S01]  /*0360*/  IADD3 R14, P1, PT, R12, 0xc00, RZ ;  /* 0x00000c000c0e7810 */ /* 0x000fe20007f3e0ff */
[C---:B------:R-:W-:Y:S01]  /*0370*/  IMAD.WIDE.U32 R6, R0.reuse, 0x8, R12 ;  /* 0x0000000800067825 */ /* 0x040fe200078e000c */
[----:B------:R-:W-:Y:S02]  /*0380*/  MOV R5, R17 ;  /* 0x0000001100057202 */ /* 0x000fe40000000f00 */
[----:B------:R-:W-:Y:S01]  /*0390*/  IADD3 R29, PT, PT, R0, 0x80, RZ ;  /* 0x00000080001d7810 */ /* 0x000fe20007ffe0ff */
[----:B------:R-:W-:Y:S01]  /*03a0*/  IMAD.MOV.U32 R4, RZ, RZ, R16 ;  /* 0x000000ffff047224 */ /* 0x000fe200078e0010 */
[----:B------:R-:W-:Y:S01]  /*03b0*/  IADD3.X R15, PT, PT, RZ, R13, RZ, P1, !PT ;  /* 0x0000000dff0f7210 */ /* 0x000fe20000ffe4ff */
[----:B------:R-:W-:-:S07]  /*03c0*/  IMAD.MOV R28, RZ, RZ, -R3 ;  /* 0x000000ffff1c7224 */ /* 0x000fce00078e0a03 */
.L_x_24:
[-C--:B--2---:R-:W-:Y:S02]  /*03d0*/  IADD3 R22, P2, PT, R10, R4.reuse, RZ ;  /* 0x000000040a167210 */ /* 0x084fe40007f5e0ff */
[----:B------:R-:W-:Y:S02]  /*03e0*/  IADD3 R24, P1, PT, R8, R4, RZ ;  /* 0x0000000408187210 */ /* 0x000fe40007f3e0ff */
[-C--:B------:R-:W-:Y:S02]  /*03f0*/  IADD3.X R23, PT, PT, R11, R5.reuse, RZ, P2, !PT ;  /* 0x000000050b177210 */ /* 0x080fe400017fe4ff */
[----:B------:R-:W-:-:S04]  /*0400*/  IADD3.X R25, PT, PT, R9, R5, RZ, P1, !PT ;  /* 0x0000000509197210 */ /* 0x000fc80000ffe4ff */
[----:B------:R-:W0:Y:S04]  /*0410*/  LDG.E R23, desc[UR4][R22.64] ;  /* 0x0000000416177981 */ /* 0x000e28000c1e1900 */
[----:B------:R-:W0:Y:S01]  /*0420*/  LDG.E R24, desc[UR4][R24.64] ;  /* 0x0000000418187981 */ /* 0x000e22000c1e1900 */
[----:B------:R-:W-:Y:S01]  /*0430*/  MOV R16, 0x600 ;  /* 0x0000060000107802 */ /* 0x000fe20000000f00 */
[----:B------:R-:W-:-:S04]  /*0440*/  IMAD.MOV.U32 R17, RZ, RZ, 0x0 ;  /* 0x00000000ff117424 */ /* 0x000fc800078e00ff */
[----:B------:R-:W-:-:S03]  /*0450*/  IMAD.WIDE R16, R29, 0x4, R16 ;  /* 0x000000041d107825 */ /* 0x000fc600078e0210 */
[-C--:B------:R-:W-:Y:S02]  /*0460*/  IADD3 R20, P1, PT, R8, R16.reuse, RZ ;  /* 0x0000001008147210 */ /* 0x080fe40007f3e0ff */
[----:B------:R-:W-:Y:S02]  /*0470*/  IADD3 R18, P2, PT, R10, R16, RZ ;  /* 0x000000100a127210 */ /* 0x000fe40007f5e0ff */
[-C--:B------:R-:W-:Y:S02]  /*0480*/  IADD3.X R21, PT, PT, R9, R17.reuse, RZ, P1, !PT ;  /* 0x0000001109157210 */ /* 0x080fe40000ffe4ff */
[----:B------:R-:W-:Y:S01]  /*0490*/  IADD3.X R19, PT, PT, R11, R17, RZ, P2, !PT ;  /* 0x000000110b137210 */ /* 0x000fe200017fe4ff */
[----:B0-----:R-:W-:-:S06]  /*04a0*/  IMAD R26, R24, UR6, R23 ;  /* 0x00000006181a7c24 */ /* 0x001fcc000f8e0217 */
[----:B------:R-:W0:Y:S02]  /*04b0*/  I2F.F64 R26, R26 ;  /* 0x0000001a001a7312 */ /* 0x000e240000201c00 */
[----:B0-----:R0:W-:Y:S04]  /*04c0*/  STG.E.64 desc[UR4][R6.64], R26 ;  /* 0x0000001a06007986 */ /* 0x0011e8000c101b04 */
[----:B------:R-:W2:Y:S04]  /*04d0*/  LDG.E R16, desc[UR4][R20.64+-0x600] ;  /* 0xfffa000414107981 */ /* 0x000ea8000c1e1900 */
[----:B------:R-:W2:Y:S02]  /*04e0*/  LDG.E R17, desc[UR4][R18.64+-0x600] ;  /* 0xfffa000412117981 */ /* 0x000ea4000c1e1900 */
[----:B--2---:R-:W-:-:S06]  /*04f0*/  IMAD R22, R16, UR6, R17 ;  /* 0x0000000610167c24 */ /* 0x004fcc000f8e0211 */
[----:B------:R-:W1:Y:S01]  /*0500*/  I2F.F64 R22, R22 ;  /* 0x0000001600167312 */ /* 0x000e620000201c00 */
[----:B------:R-:W-:-:S05]  /*0510*/  IMAD.WIDE R16, R29, 0x8, R14 ;  /* 0x000000081d107825 */ /* 0x000fca00078e020e */
[----:B-1----:R1:W-:Y:S04]  /*0520*/  STG.E.64 desc[UR4][R16.64+-0xc00], R22 ;  /* 0xfff4001610007986 */ /* 0x0023e8000c101b04 */
[----:B------:R-:W2:Y:S04]  /*0530*/  LDG.E R24, desc[UR4][R20.64+-0x400] ;  /* 0xfffc000414187981 */ /* 0x000ea8000c1e1900 */
[----:B------:R-:W2:Y:S02]  /*0540*/  LDG.E R25, desc[UR4][R18.64+-0x400] ;  /* 0xfffc000412197981 */ /* 0x000ea4000c1e1900 */
[----:B--2---:R-:W-:-:S06]  /*0550*/  IMAD R24, R24, UR6, R25 ;  /* 0x0000000618187c24 */ /* 0x004fcc000f8e0219 */
[----:B------:R-:W2:Y:S02]  /*0560*/  I2F.F64 R24, R24 ;  /* 0x0000001800187312 */ /* 0x000ea40000201c00 */
[----:B--2---:R2:W-:Y:S04]  /*0570*/  STG.E.64 desc[UR4][R16.64+-0x800], R24 ;  /* 0xfff8001810007986 */ /* 0x0045e8000c101b04 */
[----:B0-----:R-:W3:Y:S04]  /*0580*/  LDG.E R26, desc[UR4][R20.64+-0x200] ;  /* 0xfffe0004141a7981 */ /* 0x001ee8000c1e1900 */
[----:B------:R-:W3:Y:S02]  /*0590*/  LDG.E R27, desc[UR4][R18.64+-0x200] ;  /* 0xfffe0004121b7981 */ /* 0x000ee4000c1e1900 */
[----:B---3--:R-:W-:-:S06]  /*05a0*/  IMAD R26, R26, UR6, R27 ;  /* 0x000000061a1a7c24 */ /* 0x008fcc000f8e021b */
[----:B------:R-:W0:Y:S02]  /*05b0*/  I2F.F64 R26, R26 ;  /* 0x0000001a001a7312 */ /* 0x000e240000201c00 */
[----:B0-----:R0:W-:Y:S04]  /*05c0*/  STG.E.64 desc[UR4][R16.64+-0x400], R26 ;  /* 0xfffc001a10007986 */ /* 0x0011e8000c101b04 */
[----:B-1----:R-:W3:Y:S04]  /*05d0*/  LDG.E R22, desc[UR4][R20.64] ;  /* 0x0000000414167981 */ /* 0x002ee8000c1e1900 */
[----:B------:R-:W3:Y:S02]  /*05e0*/  LDG.E R23, desc[UR4][R18.64] ;  /* 0x0000000412177981 */ /* 0x000ee4000c1e1900 */
[----:B---3--:R-:W-:-:S06]  /*05f0*/  IMAD R22, R22, UR6, R23 ;  /* 0x0000000616167c24 */ /* 0x008fcc000f8e0217 */
[----:B------:R-:W1:Y:S02]  /*0600*/  I2F.F64 R22, R22 ;  /* 0x0000001600167312 */ /* 0x000e640000201c00 */
[----:B-1----:R1:W-:Y:S04]  /*0610*/  STG.E.64 desc[UR4][R16.64], R22 ;  /* 0x0000001610007986 */ /* 0x0023e8000c101b04 */
[----:B--2---:R-:W2:Y:S04]  /*0620*/  LDG.E R24, desc[UR4][R20.64+0x200] ;  /* 0x0002000414187981 */ /* 0x004ea8000c1e1900 */
        /* <DEDUP_REMOVED lines=10> */
[----:B------:R-:W3:Y:S01]  /*06d0*/  LDG.E R23, desc[UR4][R18.64+0x600] ;  /* 0x0006000412177981 */ /* 0x000ee2000c1e1900 */
[----:B------:R-:W-:-:S04]  /*06e0*/  IADD3 R28, PT, PT, R28, 0x8, RZ ;  /* 0x000000081c1c7810 */ /* 0x000fc80007ffe0ff */
[----:B------:R-:W-:Y:S02]  /*06f0*/  ISETP.NE.AND P1, PT, R28, RZ, PT ;  /* 0x000000ff1c00720c */ /* 0x000fe40003f25270 */
[----:B------:R-:W-:Y:S02]  /*0700*/  IADD3 R6, P2, PT, R6, 0x2000, RZ ;  /* 0x0000200006067810 */ /* 0x000fe40007f5e0ff */
[----:B------:R-:W-:Y:S02]  /*0710*/  IADD3 R4, P3, PT, R4, 0x1000, RZ ;  /* 0x0000100004047810 */ /* 0x000fe40007f7e0ff */
[----:B------:R-:W-:Y:S01]  /*0720*/  IADD3 R29, PT, PT, R29, 0x400, RZ ;  /* 0x000004001d1d7810 */ /* 0x000fe20007ffe0ff */
[----:B------:R-:W-:Y:S01]  /*0730*/  IMAD.X R7, RZ, RZ, R7, P2 ;  /* 0x000000ffff077224 */ /* 0x000fe200010e0607 */
[----:B------:R-:W-:Y:S01]  /*0740*/  IADD3.X R5, PT, PT, RZ, R5, RZ, P3, !PT ;  /* 0x00000005ff057210 */ /* 0x000fe20001ffe4ff */
[----:B---3--:R-:W-:-:S06]  /*0750*/  IMAD R22, R22, UR6, R23 ;  /* 0x0000000616167c24 */ /* 0x008fcc000f8e0217 */
[----:B------:R-:W0:Y:S02]  /*0760*/  I2F.F64 R22, R22 ;  /* 0x0000001600167312 */ /* 0x000e240000201c00 */
[----:B0-----:R2:W-:Y:S01]  /*0770*/  STG.E.64 desc[UR4][R16.64+0xc00], R22 ;  /* 0x000c001610007986 */ /* 0x0015e2000c101b04 */
[----:B------:R-:W-:Y:S05]  /*0780*/  @P1 BRA `(.L_x_24) ;  /* 0xfffffffc00101947 */ /* 0x000fea000383ffff */
.L_x_23:
[----:B------:R-:W-:Y:S05]  /*0790*/  @!P0 EXIT ;  /* 0x000000000000894d */ /* 0x000fea0003800000 */
[----:B------:R-:W2:Y:S01]  /*07a0*/  LDC R14, c[0x0][0x384] ;  /* 0x0000e100ff0e7b82 */ /* 0x000ea20000000800 */
[----:B------:R-:W-:Y:S02]  /*07b0*/  ISETP.GE.U32.AND P0, PT, R2, 0x4, PT ;  /* 0x000000040200780c */ /* 0x000fe40003f06070 */
[----:B--2---:R-:W-:-:S04]  /*07c0*/  LOP3.LUT R24, R14, 0x3, RZ, 0xc0, !PT ;  /* 0x000000030e187812 */ /* 0x004fc800078ec0ff */
[----:B------:R-:W-:-:S07]  /*07d0*/  ISETP.NE.AND P1, PT, R24, RZ, PT ;  /* 0x000000ff1800720c */ /* 0x000fce0003f25270 */
[----:B------:R-:W-:Y:S06]  /*07e0*/  @!P0 BRA `(.L_x_25) ;  /* 0x0000000000688947 */ /* 0x000fec0003800000 */
[----:B------:R-:W-:Y:S01]  /*07f0*/  LEA R17, R3, R0, 0x7 ;  /* 0x0000000003117211 */ /* 0x000fe200078e38ff */
[----:B------:R-:W0:Y:S04]  /*0800*/  LDCU UR6, c[0x0][0x388] ;  /* 0x00007100ff0677ac */ /* 0x000e280008000800 */
[----:B------:R-:W-:-:S04]  /*0810*/  IMAD.WIDE R6, R17, 0x4, R8 ;  /* 0x0000000411067825 */ /* 0x000fc800078e0208 */
[C---:B------:R-:W-:Y:S01]  /*0820*/  IMAD.WIDE R4, R17.reuse, 0x4, R10 ;  /* 0x0000000411047825 */ /* 0x040fe200078e020a */
[----:B------:R-:W0:Y:S04]  /*0830*/  LDG.E R2, desc[UR4][R6.64] ;  /* 0x0000000406027981 */ /* 0x000e28000c1e1900 */
[----:B------:R-:W0:Y:S01]  /*0840*/  LDG.E R15, desc[UR4][R4.64] ;  /* 0x00000004040f7981 */ /* 0x000e22000c1e1900 */
[----:B------:R-:W-:-:S04]  /*0850*/  IMAD.WIDE R16, R17, 0x8, R12 ;  /* 0x0000000811107825 */ /* 0x000fc800078e020c */
[----:B0-----:R-:W-:-:S04]  /*0860*/  IMAD R2, R2, UR6, R15 ;  /* 0x0000000602027c24 */ /* 0x001fc8000f8e020f */
        /* <DEDUP_REMOVED lines=13> */
[----:B------:R-:W2:Y:S01]  /*0940*/  LDG.E R15, desc[UR4][R4.64+0x600] ;  /* 0x00060004040f7981 */ /* 0x000ea2000c1e1900 */
[----:B------:R-:W-:-:S02]  /*0950*/  VIADD R3, R3, 0x4 ;  /* 0x0000000403037836 */ /* 0x000fc40000000000 */
[----:B--2---:R-:W-:-:S04]  /*0960*/  IMAD R2, R2, UR6, R15 ;  /* 0x0000000602027c24 */ /* 0x004fc8000f8e020f */
[----:B0-----:R-:W0:Y:S02]  /*0970*/  I2F.F64 R18, R2 ;  /* 0x0000000200127312 */ /* 0x001e240000201c00 */
[----:B0-----:R1:W-:Y:S02]  /*0980*/  STG.E.64 desc[UR4][R16.64+0xc00], R18 ;  /* 0x000c001210007986 */ /* 0x0013e4000c101b04 */
.L_x_25:
[----:B------:R-:W-:Y:S05]  /*0990*/  @!P1 EXIT ;  /* 0x000000000000994d */ /* 0x000fea0003800000 */
[----:B------:R-:W-:Y:S02]  /*09a0*/  ISETP.NE.AND P0, PT, R24, 0x1, PT ;  /* 0x000000011800780c */ /* 0x000fe40003f05270 */
[----:B------:R-:W-:-:S04]  /*09b0*/  LOP3.LUT R14, R14, 0x1, RZ, 0xc0, !PT ;  /* 0x000000010e0e7812 */ /* 0x000fc800078ec0ff */
[----:B------:R-:W-:-:S07]  /*09c0*/  ISETP.NE.U32.AND P1, PT, R14, 0x1, PT ;  /* 0x000000010e00780c */ /* 0x000fce0003f25070 */
[----:B------:R-:W-:Y:S06]  /*09d0*/  @!P0 BRA `(.L_x_26) ;  /* 0x0000000000408947 */ /* 0x000fec0003800000 */
[----:B-1----:R-:W-:Y:S01]  /*09e0*/  LEA R19, R3, R0, 0x7 ;  /* 0x0000000003137211 */ /* 0x002fe200078e38ff */
[----:B------:R-:W0:Y:S04]  /*09f0*/  LDCU UR6, c[0x0][0x388] ;  /* 0x00007100ff0677ac */ /* 0x000e280008000800 */
[----:B------:R-:W-:-:S04]  /*0a00*/  IMAD.WIDE R14, R19, 0x4, R8 ;  /* 0x00000004130e7825 */ /* 0x000fc800078e0208 */
[C---:B------:R-:W-:Y:S01]  /*0a10*/  IMAD.WIDE R16, R19.reuse, 0x4, R10 ;  /* 0x0000000413107825 */ /* 0x040fe200078e020a */
[----:B------:R-:W0:Y:S04]  /*0a20*/  LDG.E R2, desc[UR4][R14.64] ;  /* 0x000000040e027981 */ /* 0x000e28000c1e1900 */
[----:B------:R-:W0:Y:S01]  /*0a30*/  LDG.E R5, desc[UR4][R16.64] ;  /* 0x0000000410057981 */ /* 0x000e22000c1e1900 */
[----:B------:R-:W-:-:S04]  /*0a40*/  IMAD.WIDE R18, R19, 0x8, R12 ;  /* 0x0000000813127825 */ /* 0x000fc800078e020c */
        /* <DEDUP_REMOVED lines=9> */
.L_x_26:
[----:B------:R-:W-:Y:S05]  /*0ae0*/  @P1 EXIT ;  /* 0x000000000000194d */ /* 0x000fea0003800000 */
[----:B0-----:R-:W-:Y:S01]  /*0af0*/  LEA R5, R3, R0, 0x7 ;  /* 0x0000000003057211 */ /* 0x001fe200078e38ff */
[----:B------:R-:W0:Y:S04]  /*0b00*/  LDCU UR6, c[0x0][0x388] ;  /* 0x00007100ff0677ac */ /* 0x000e280008000800 */
[----:B------:R-:W-:-:S04]  /*0b10*/  IMAD.WIDE R8, R5, 0x4, R8 ;  /* 0x0000000405087825 */ /* 0x000fc800078e0208 */
[C---:B------:R-:W-:Y:S02]  /*0b20*/  IMAD.WIDE R10, R5.reuse, 0x4, R10 ;  /* 0x00000004050a7825 */ /* 0x040fe400078e020a */
[----:B------:R-:W0:Y:S04]  /*0b30*/  LDG.E R8, desc[UR4][R8.64] ;  /* 0x0000000408087981 */ /* 0x000e28000c1e1900 */
[----:B------:R-:W0:Y:S01]  /*0b40*/  LDG.E R11, desc[UR4][R10.64] ;  /* 0x000000040a0b7981 */ /* 0x000e22000c1e1900 */
[----:B------:R-:W-:-:S04]  /*0b50*/  IMAD.WIDE R12, R5, 0x8, R12 ;  /* 0x00000008050c7825 */ /* 0x000fc800078e020c */
[----:B0-----:R-:W-:-:S06]  /*0b60*/  IMAD R2, R8, UR6, R11 ;  /* 0x0000000608027c24 */ /* 0x001fcc000f8e020b */
[----:B------:R-:W0:Y:S02]  /*0b70*/  I2F.F64 R2, R2 ;  /* 0x0000000200027312 */ /* 0x000e240000201c00 */
[----:B0-----:R-:W-:Y:S01]  /*0b80*/  STG.E.64 desc[UR4][R12.64], R2 ;  /* 0x000000020c007986 */ /* 0x001fe2000c101b04 */
[----:B------:R-:W-:Y:S05]  /*0b90*/  EXIT ;  /* 0x000000000000794d */ /* 0x000fea0003800000 */
.L_x_22:
[----:B------:R-:W-:-:S13]  /*0ba0*/  ISETP.GE.AND P0, PT, R5, 0x1, PT ;  /* 0x000000010500780c */ /* 0x000fda0003f06270 */
[----:B------:R-:W-:Y:S05]  /*0bb0*/  @!P0 EXIT ;  /* 0x000000000000894d */ /* 0x000fea0003800000 */
[C---:B------:R-:W-:Y:S01]  /*0bc0*/  ISETP.GE.U32.AND P0, PT, R5.reuse, 0x8, PT ;  /* 0x000000080500780c */ /* 0x040fe20003f06070 */
[----:B------:R-:W-:Y:S01]  /*0bd0*/  IMAD.MOV.U32 R3, RZ, RZ, RZ ;  /* 0x000000ffff037224 */ /* 0x000fe200078e00ff */
[----:B------:R-:W-:-:S11]  /*0be0*/  LOP3.LUT R22, R5, 0x7, RZ, 0xc0, !PT ;  /* 0x0000000705167812 */ /* 0x000fd600078ec0ff */
[----:B------:R-:W-:Y:S05]  /*0bf0*/  @!P0 BRA `(.L_x_27) ;  /* 0x0000000400388947 */ /* 0x000fea0003800000 */
[----:B------:R-:W-:Y:S01]  /*0c00*/  HFMA2 R14, -RZ, RZ, 0, 0 ;  /* 0x00000000ff0e7431 */ /* 0x000fe200000001ff */
[----:B------:R-:W-:Y:S01]  /*0c10*/  LOP3.LUT R3, R5, 0x7ffffff8, RZ, 0xc0, !PT ;  /* 0x7ffffff805037812 */ /* 0x000fe200078ec0ff */
[----:B------:R-:W0:Y:S06]  /*0c20*/  LDCU UR6, c[0x0][0x388] ;  /* 0x00007100ff0677ac */ /* 0x000e2c0008000800 */
.L_x_30:
[----:B------:R-:W-:-:S04]  /*0c30*/  LEA R15, R14, R0, 0x7 ;  /* 0x000000000e0f7211 */ /* 0x000fc800078e38ff */
[----:B------:R-:W-:-:S13]  /*0c40*/  ISETP.GE.AND P0, PT, R15, R2, PT ;  /* 0x000000020f00720c */ /* 0x000fda0003f06270 */
[C---:B-1----:R-:W-:Y:S01]  /*0c50*/  @!P0 IMAD.WIDE.U32 R16, R15.reuse, 0x4, R8 ;  /* 0x000000040f108825 */ /* 0x042fe200078e0008 */
[----:B------:R-:W1:Y:S03]  /*0c60*/  @!P0 LDC R20, c[0x0][0x388] ;  /* 0x0000e200ff148b82 */ /* 0x000e660000000800 */
[C---:B------:R-:W-:Y:S02]  /*0c70*/  @!P0 IMAD.WIDE.U32 R18, R15.reuse, 0x4, R10 ;  /* 0x000000040f128825 */ /* 0x040fe400078e000a */
[----:B------:R-:W1:Y:S04]  /*0c80*/  @!P0 LDG.E R16, desc[UR4][R16.64] ;  /* 0x0000000410108981 */ /* 0x000e68000c1e1900 */
[----:B------:R2:W1:Y:S01]  /*0c90*/  @!P0 LDG.E R19, desc[UR4][R18.64] ;  /* 0x0000000412138981 */ /* 0x000462000c1e1900 */
[C---:B------:R-:W-:Y:S01]  /*0ca0*/  IADD3 R23, PT, PT, R15.reuse, 0x80, RZ ;  /* 0x000000800f177810 */ /* 0x040fe20007ffe0ff */
[----:B------:R-:W-:-:S03]  /*0cb0*/  @!P0 IMAD.WIDE.U32 R24, R15, 0x8, R12 ;  /* 0x000000080f188825 */ /* 0x000fc600078e000c */
[C---:B------:R-:W-:Y:S01]  /*0cc0*/  ISETP.GE.AND P1, PT, R23.reuse, R2, PT ;  /* 0x000000021700720c */ /* 0x040fe20003f26270 */
[----:B------:R-:W-:-:S04]  /*0cd0*/  IMAD.WIDE R6, R23, 0x4, R8 ;  /* 0x0000000417067825 */ /* 0x000fc800078e0208 */
[----:B------:R-:W-:-:S08]  /*0ce0*/  IMAD.WIDE R4, R23, 0x4, R10 ;  /* 0x0000000417047825 */ /* 0x000fd000078e020a */
[----:B--2---:R-:W2:Y:S01]  /*0cf0*/  @!P1 LDC R18, c[0x0][0x388] ;  /* 0x0000e200ff129b82 */ /* 0x004ea20000000800 */
[----:B-1----:R-:W-:-:S06]  /*0d00*/  @!P0 IMAD R20, R16, R20, R19 ;  /* 0x0000001410148224 */ /* 0x002fcc00078e0213 */
[----:B------:R-:W1:Y:S02]  /*0d10*/  @!P0 I2F.F64 R20, R20 ;  /* 0x0000001400148312 */ /* 0x000e640000201c00 */
[----:B-1----:R1:W-:Y:S04]  /*0d20*/  @!P0 STG.E.64 desc[UR4][R24.64], R20 ;  /* 0x0000001418008986 */ /* 0x0023e8000c101b04 */
[----:B------:R-:W2:Y:S04]  /*0d30*/  @!P1 LDG.E R16, desc[UR4][R6.64] ;  /* 0x0000000406109981 */ /* 0x000ea8000c1e1900 */
[----:B------:R-:W2:Y:S02]  /*0d40*/  @!P1 LDG.E R17, desc[UR4][R4.64] ;  /* 0x0000000404119981 */ /* 0x000ea4000c1e1900 */
[----:B--2---:R-:W-:-:S02]  /*0d50*/  @!P1 IMAD R18, R16, R18, R17 ;  /* 0x0000001210129224 */ /* 0x004fc400078e0211 */
[----:B------:R-:W-:-:S04]  /*0d60*/  VIADD R17, R15, 0x100 ;  /* 0x000001000f117836 */ /* 0x000fc80000000000 */
[----:B------:R-:W2:Y:S01]  /*0d70*/  @!P1 I2F.F64 R18, R18 ;  /* 0x0000001200129312 */ /* 0x000ea20000201c00 */
[----:B------:R-:W-:Y:S01]  /*0d80*/  ISETP.GE.AND P0, PT, R17, R2, PT ;  /* 0x000000021100720c */ /* 0x000fe20003f06270 */
[----:B------:R-:W-:-:S12]  /*0d90*/  IMAD.WIDE R16, R23, 0x8, R12 ;  /* 0x0000000817107825 */ /* 0x000fd800078e020c */
[----:B-1----:R-:W1:Y:S01]  /*0da0*/  @!P0 LDC R21, c[0x0][0x388] ;  /* 0x0000e200ff158b82 */ /* 0x002e620000000800 */
[----:B--2---:R2:W-:Y:S04]  /*0db0*/  @!P1 STG.E.64 desc[UR4][R16.64], R18 ;  /* 0x0000001210009986 */ /* 0x0045e8000c101b04 */
[----:B------:R-:W1:Y:S04]  /*0dc0*/  @!P0 LDG.E R23, desc[UR4][R6.64+0x200] ;  /* 0x0002000406178981 */ /* 0x000e68000c1e1900 */
[----:B------:R-:W1:Y:S02]  /*0dd0*/  @!P0 LDG.E R20, desc[UR4][R4.64+0x200] ;  /* 0x0002000404148981 */ /* 0x000e64000c1e1900 */
[----:B-1----:R-:W-:Y:S01]  /*0de0*/  @!P0 IMAD R20, R23, R21, R20 ;  /* 0x0000001517148224 */ /* 0x002fe200078e0214 */
[----:B------:R-:W-:-:S04]  /*0df0*/  IADD3 R23, PT, PT, R15, 0x180, RZ ;  /* 0x000001800f177810 */ /* 0x000fc80007ffe0ff */
[----:B------:R-:W-:Y:S01]  /*0e00*/  ISETP.GE.AND P1, PT, R23, R2, PT ;  /* 0x000000021700720c */ /* 0x000fe20003f26270 */
[----:B------:R-:W1:-:S12]  /*0e10*/  @!P0 I2F.F64 R20, R20 ;  /* 0x0000001400148312 */ /* 0x000e580000201c00 */
[----:B--2---:R-:W2:Y:S01]  /*0e20*/  @!P1 LDC R18, c[0x0][0x388] ;  /* 0x0000e200ff129b82 */ /* 0x004ea20000000800 */
[----:B-1----:R1:W-:Y:S04]  /*0e30*/  @!P0 STG.E.64 desc[UR4][R16.64+0x400], R20 ;  /* 0x0004001410008986 */ /* 0x0023e8000c101b04 */
[----:B------:R-:W2:Y:S04]  /*0e40*/  @!P1 LDG.E R23, desc[UR4][R6.64+0x400] ;  /* 0x0004000406179981 */ /* 0x000ea8000c1e1900 */
[----:B------:R-:W2:Y:S02]  /*0e50*/  @!P1 LDG.E R24, desc[UR4][R4.64+0x400] ;  /* 0x0004000404189981 */ /* 0x000ea4000c1e1900 */
[----:B--2---:R-:W-:Y:S01]  /*0e60*/  @!P1 IMAD R18, R23, R18, R24 ;  /* 0x0000001217129224 */ /* 0x004fe200078e0218 */
[----:B------:R-:W-:-:S04]  /*0e70*/  IADD3 R23, PT, PT, R15, 0x200, RZ ;  /* 0x000002000f177810 */ /* 0x000fc80007ffe0ff */
[----:B------:R-:W-:Y:S01]  /*0e80*/  ISETP.GE.AND P0, PT, R23, R2, PT ;  /* 0x000000021700720c */ /* 0x000fe20003f06270 */
[----:B------:R-:W2:-:S12]  /*0e90*/  @!P1 I2F.F64 R18, R18 ;  /* 0x0000001200129312 */ /* 0x000e980000201c00 */
        /* <DEDUP_REMOVED lines=12> */
[----:B--2---:R-:W-:-:S02]  /*0f60*/  @!P1 IMAD R18, R23, R18, R24 ;  /* 0x0000001217129224 */ /* 0x004fc400078e0218 */
[----:B------:R-:W-:-:S04]  /*0f70*/  VIADD R23, R15, 0x300 ;  /* 0x000003000f177836 */ /* 0x000fc80000000000 */
[----:B------:R-:W2:Y:S01]  /*0f80*/  @!P1 I2F.F64 R18, R18 ;  /* 0x0000001200129312 */ /* 0x000ea20000201c00 */
[----:B------:R-:W-:-:S13]  /*0f90*/  ISETP.GE.AND P0, PT, R23, R2, PT ;  /* 0x000000021700720c */ /* 0x000fda0003f06270 */
[----:B-1----:R-:W1:Y:S01]  /*0fa0*/  @!P0 LDC R20, c[0x0][0x388] ;  /* 0x0000e200ff148b82 */ /* 0x002e620000000800 */
[----:B--2---:R2:W-:Y:S04]  /*0fb0*/  @!P1 STG.E.64 desc[UR4][R16.64+0x1000], R18 ;  /* 0x0010001210009986 */ /* 0x0045e8000c101b04 */
[----:B------:R-:W1:Y:S04]  /*0fc0*/  @!P0 LDG.E R23, desc[UR4][R6.64+0xa00] ;  /* 0x000a000406178981 */ /* 0x000e68000c1e1900 */
[----:B------:R-:W1:Y:S01]  /*0fd0*/  @!P0 LDG.E R24, desc[UR4][R4.64+0xa00] ;  /* 0x000a000404188981 */ /* 0x000e62000c1e1900 */
[----:B------:R-:W-:Y:S01]  /*0fe0*/  IADD3 R15, PT, PT, R15, 0x380, RZ ;  /* 0x000003800f0f7810 */ /* 0x000fe20007ffe0ff */
[----:B------:R-:W-:Y:S01]  /*0ff0*/  BSSY.RECONVERGENT B0, `(.L_x_28) ;  /* 0x000000d000007945 */ /* 0x000fe20003800200 */
[----:B------:R-:W-:-:S04]  /*1000*/  IADD3 R14, PT, PT, R14, 0x8, RZ ;  /* 0x000000080e0e7810 */ /* 0x000fc80007ffe0ff */
[----:B------:R-:W-:Y:S01]  /*1010*/  ISETP.NE.AND P1, PT, R14, R3, PT ;  /* 0x000000030e00720c */ /* 0x000fe20003f25270 */
[----:B-1----:R-:W-:-:S06]  /*1020*/  @!P0 IMAD R20, R23, R20, R24 ;  /* 0x0000001417148224 */ /* 0x002fcc00078e0218 */
[----:B------:R-:W1:Y:S02]  /*1030*/  @!P0 I2F.F64 R20, R20 ;  /* 0x0000001400148312 */ /* 0x000e640000201c00 */
[----:B-1----:R2:W-:Y:S01]  /*1040*/  @!P0 STG.E.64 desc[UR4][R16.64+0x1400], R20 ;  /* 0x0014001410008986 */ /* 0x0025e2000c101b04 */
[----:B------:R-:W-:-:S13]  /*1050*/  ISETP.GE.AND P0, PT, R15, R2, PT ;  /* 0x000000020f00720c */ /* 0x000fda0003f06270 */
[----:B--2---:R-:W-:Y:S05]  /*1060*/  @P0 BRA `(.L_x_29) ;  /* 0x0000000000140947 */ /* 0x004fea0003800000 */
[----:B------:R-:W0:Y:S04]  /*1070*/  LDG.E R6, desc[UR4][R6.64+0xc00] ;  /* 0x000c000406067981 */ /* 0x000e28000c1e1900 */
[----:B------:R-:W0:Y:S02]  /*1080*/  LDG.E R5, desc[UR4][R4.64+0xc00] ;  /* 0x000c000404057981 */ /* 0x000e24000c1e1900 */
[----:B0-----:R-:W-:-:S06]  /*1090*/  IMAD R18, R6, UR6, R5 ;  /* 0x0000000606127c24 */ /* 0x001fcc000f8e0205 */
[----:B------:R-:W0:Y:S02]  /*10a0*/  I2F.F64 R18, R18 ;  /* 0x0000001200127312 */ /* 0x000e240000201c00 */
[----:B0-----:R1:W-:Y:S02]  /*10b0*/  STG.E.64 desc[UR4][R16.64+0x1800], R18 ;  /* 0x0018001210007986 */ /* 0x0013e4000c101b04 */
.L_x_29:
[----:B0-----:R-:W-:Y:S05]  /*10c0*/  BSYNC.RECONVERGENT B0 ;  /* 0x0000000000007941 */ /* 0x001fea0003800200 */
.L_x_28:
[----:B------:R-:W-:Y:S05]  /*10d0*/  @P1 BRA `(.L_x_30) ;  /* 0xfffffff800d41947 */ /* 0x000fea000383ffff */
.L_x_27:
[----:B------:R-:W-:-:S13]  /*10e0*/  ISETP.NE.AND P0, PT, R22, RZ, PT ;  /* 0x000000ff1600720c */ /* 0x000fda0003f05270 */
[----:B------:R-:W-:Y:S05]  /*10f0*/  @!P0 EXIT ;  /* 0x000000000000894d */ /* 0x000fea0003800000 */
[----:B------:R-:W0:Y:S01]  /*1100*/  LDC R4, c[0x0][0x384] ;  /* 0x0000e100ff047b82 */ /* 0x000e220000000800 */
[----:B------:R-:W-:Y:S02]  /*1110*/  ISETP.GE.U32.AND P1, PT, R22, 0x4, PT ;  /* 0x000000041600780c */ /* 0x000fe40003f26070 */
[----:B0-----:R-:W-:-:S04]  /*1120*/  LOP3.LUT R23, R4, 0x3, RZ, 0xc0, !PT ;  /* 0x0000000304177812 */ /* 0x001fc800078ec0ff */
[----:B------:R-:W-:-:S07]  /*1130*/  ISETP.NE.AND P0, PT, R23, RZ, PT ;  /* 0x000000ff1700720c */ /* 0x000fce0003f05270 */
[----:B------:R-:W-:Y:S06]  /*1140*/  @!P1 BRA `(.L_x_31) ;  /* 0x0000000000b49947 */ /* 0x000fec0003800000 */
[----:B------:R-:W-:-:S04]  /*1150*/  LEA R5, R3, R0, 0x7 ;  /* 0x0000000003057211 */ /* 0x000fc800078e38ff */
[----:B------:R-:W-:-:S13]  /*1160*/  ISETP.GE.AND P1, PT, R5, R2, PT ;  /* 0x000000020500720c */ /* 0x000fda0003f26270 */
[C---:B------:R-:W-:Y:S01]  /*1170*/  @!P1 IMAD.WIDE R6, R5.reuse, 0x4, R8 ;  /* 0x0000000405069825 */ /* 0x040fe200078e0208 */
[----:B------:R-:W0:Y:S03]  /*1180*/  @!P1 LDC R20, c[0x0][0x388] ;  /* 0x0000e200ff149b82 */ /* 0x000e260000000800 */
[C---:B-1----:R-:W-:Y:S02]  /*1190*/  @!P1 IMAD.WIDE R18, R5.reuse, 0x4, R10 ;  /* 0x0000000405129825 */ /* 0x042fe400078e020a */
[----:B------:R-:W0:Y:S04]  /*11a0*/  @!P1 LDG.E R6, desc[UR4][R6.64] ;  /* 0x0000000406069981 */ /* 0x000e28000c1e1900 */
[----:B------:R-:W0:Y:S01]  /*11b0*/  @!P1 LDG.E R19, desc[UR4][R18.64] ;  /* 0x0000000412139981 */ /* 0x000e22000c1e1900 */
[----:B------:R-:W-:-:S02]  /*11c0*/  VIADD R17, R5, 0x80 ;  /* 0x0000008005117836 */ /* 0x000fc40000000000 */
[----:B------:R-:W-:-:S03]  /*11d0*/  @!P1 IMAD.WIDE R24, R5, 0x8, R12 ;  /* 0x0000000805189825 */ /* 0x000fc600078e020c */
[----:B------:R-:W-:-:S13]  /*11e0*/  ISETP.GE.AND P2, PT, R17, R2, PT ;  /* 0x000000021100720c */ /* 0x000fda0003f46270 */
        /* <DEDUP_REMOVED lines=8> */
[----:B------:R-:W-:Y:S01]  /*1270*/  IADD3 R19, PT, PT, R5, 0x100, RZ ;  /* 0x0000010005137810 */ /* 0x000fe20007ffe0ff */
[----:B------:R-:W-:-:S03]  /*1280*/  @!P2 IMAD.WIDE R28, R17, 0x8, R12 ;  /* 0x00000008111ca825 */ /* 0x000fc600078e020c */
[----:B------:R-:W-:-:S13]  /*1290*/  ISETP.GE.AND P1, PT, R19, R2, PT ;  /* 0x000000021300720c */ /* 0x000fda0003f26270 */
[C---:B------:R-:W-:Y:S01]  /*12a0*/  @!P1 IMAD.WIDE R16, R19.reuse, 0x4, R10 ;  /* 0x0000000413109825 */ /* 0x040fe200078e020a */
[----:B-1----:R-:W1:Y:S03]  /*12b0*/  @!P1 LDC R20, c[0x0][0x388] ;  /* 0x0000e200ff149b82 */ /* 0x002e660000000800 */
[----:B0-----:R-:W-:Y:S02]  /*12c0*/  @!P2 IMAD R6, R26, R6, R15 ;  /* 0x000000061a06a224 */ /* 0x001fe400078e020f */
[----:B------:R-:W-:-:S04]  /*12d0*/  @!P1 IMAD.WIDE R14, R19, 0x4, R8 ;  /* 0x00000004130e9825 */ /* 0x000fc800078e0208 */
[----:B------:R-:W0:Y:S02]  /*12e0*/  @!P2 I2F.F64 R6, R6 ;  /* 0x000000060006a312 */ /* 0x000e240000201c00 */
[----:B0-----:R0:W-:Y:S04]  /*12f0*/  @!P2 STG.E.64 desc[UR4][R28.64], R6 ;  /* 0x000000061c00a986 */ /* 0x0011e8000c101b04 */
[----:B------:R-:W1:Y:S04]  /*1300*/  @!P1 LDG.E R18, desc[UR4][R14.64] ;  /* 0x000000040e129981 */ /* 0x000e68000c1e1900 */
[----:B------:R-:W1:Y:S01]  /*1310*/  @!P1 LDG.E R17, desc[UR4][R16.64] ;  /* 0x0000000410119981 */ /* 0x000e62000c1e1900 */
[----:B------:R-:W-:-:S04]  /*1320*/  IADD3 R5, PT, PT, R5, 0x180, RZ ;  /* 0x0000018005057810 */ /* 0x000fc80007ffe0ff */
[----:B------:R-:W-:-:S13]  /*1330*/  ISETP.GE.AND P2, PT, R5, R2, PT ;  /* 0x000000020500720c */ /* 0x000fda0003f46270 */
[C---:B------:R-:W-:Y:S01]  /*1340*/  @!P2 IMAD.WIDE R24, R5.reuse, 0x4, R8 ;  /* 0x000000040518a825 */ /* 0x040fe200078e0208 */
[----:B0-----:R-:W0:Y:S03]  /*1350*/  @!P2 LDC R6, c[0x0][0x388] ;  /* 0x0000e200ff06ab82 */ /* 0x001e260000000800 */
[----:B------:R-:W-:-:S04]  /*1360*/  @!P2 IMAD.WIDE R26, R5, 0x4, R10 ;  /* 0x00000004051aa825 */ /* 0x000fc800078e020a */
[----:B-1----:R-:W-:Y:S02]  /*1370*/  @!P1 IMAD R20, R18, R20, R17 ;  /* 0x0000001412149224 */ /* 0x002fe400078e0211 */
[----:B------:R-:W-:-:S04]  /*1380*/  @!P1 IMAD.WIDE R18, R19, 0x8, R12 ;  /* 0x0000000813129825 */ /* 0x000fc800078e020c */
[----:B------:R-:W1:Y:S02]  /*1390*/  @!P1 I2F.F64 R20, R20 ;  /* 0x0000001400149312 */ /* 0x000e640000201c00 */
[----:B-1----:R2:W-:Y:S04]  /*13a0*/  @!P1 STG.E.64 desc[UR4][R18.64], R20 ;  /* 0x0000001412009986 */ /* 0x0025e8000c101b04 */
[----:B------:R-:W0:Y:S04]  /*13b0*/  @!P2 LDG.E R24, desc[UR4][R24.64] ;  /* 0x000000041818a981 */ /* 0x000e28000c1e1900 */
[----:B------:R-:W0:Y:S01]  /*13c0*/  @!P2 LDG.E R27, desc[UR4][R26.64] ;  /* 0x000000041a1ba981 */ /* 0x000e22000c1e1900 */
[----:B------:R-:W-:Y:S01]  /*13d0*/  @!P2 IMAD.WIDE R14, R5, 0x8, R12 ;  /* 0x00000008050ea825 */ /* 0x000fe200078e020c */
[----:B------:R-:W-:-:S03]  /*13e0*/  IADD3 R3, PT, PT, R3, 0x4, RZ ;  /* 0x0000000403037810 */ /* 0x000fc60007ffe0ff */
[----:B0-----:R-:W-:-:S06]  /*13f0*/  @!P2 IMAD R6, R24, R6, R27 ;  /* 0x000000061806a224 */ /* 0x001fcc00078e021b */
[----:B------:R-:W0:Y:S02]  /*1400*/  @!P2 I2F.F64 R6, R6 ;  /* 0x000000060006a312 */ /* 0x000e240000201c00 */
[----:B0-----:R2:W-:Y:S02]  /*1410*/  @!P2 STG.E.64 desc[UR4][R14.64], R6 ;  /* 0x000000060e00a986 */ /* 0x0015e4000c101b04 */
.L_x_31:
[----:B------:R-:W-:Y:S05]  /*1420*/  @!P0 EXIT ;  /* 0x000000000000894d */ /* 0x000fea0003800000 */
[----:B------:R-:W-:Y:S02]  /*1430*/  ISETP.NE.AND P0, PT, R23, 0x1, PT ;  /* 0x000000011700780c */ /* 0x000fe40003f05270 */
[----:B------:R-:W-:-:S04]  /*1440*/  LOP3.LUT R4, R4, 0x1, RZ, 0xc0, !PT ;  /* 0x0000000104047812 */ /* 0x000fc800078ec0ff */
[----:B------:R-:W-:-:S07]  /*1450*/  ISETP.NE.U32.AND P2, PT, R4, 0x1, PT ;  /* 0x000000010400780c */ /* 0x000fce0003f45070 */
[----:B------:R-:W-:Y:S06]  /*1460*/  @!P0 BRA `(.L_x_32) ;  /* 0x00000000005c8947 */ /* 0x000fec0003800000 */
[----:B-1----:R-:W-:-:S05]  /*1470*/  IMAD R17, R3, 0x80, R0 ;  /* 0x0000008003117824 */ /* 0x002fca00078e0200 */
[----:B------:R-:W-:-:S13]  /*1480*/  ISETP.GE.AND P0, PT, R17, R2, PT ;  /* 0x000000021100720c */ /* 0x000fda0003f06270 */
[C---:B------:R-:W-:Y:S01]  /*1490*/  @!P0 IMAD.WIDE R4, R17.reuse, 0x4, R8 ;  /* 0x0000000411048825 */ /* 0x040fe200078e0208 */
[----:B--2---:R-:W0:Y:S03]  /*14a0*/  @!P0 LDC R14, c[0x0][0x388] ;  /* 0x0000e200ff0e8b82 */ /* 0x004e260000000800 */
[C---:B------:R-:W-:Y:S02]  /*14b0*/  @!P0 IMAD.WIDE R6, R17.reuse, 0x4, R10 ;  /* 0x0000000411068825 */ /* 0x040fe400078e020a */
[----:B------:R-:W0:Y:S04]  /*14c0*/  @!P0 LDG.E R4, desc[UR4][R4.64] ;  /* 0x0000000404048981 */ /* 0x000e28000c1e1900 */
[----:B------:R-:W0:Y:S01]  /*14d0*/  @!P0 LDG.E R7, desc[UR4][R6.64] ;  /* 0x0000000406078981 */ /* 0x000e22000c1e1900 */
[C---:B------:R-:W-:Y:S01]  /*14e0*/  IADD3 R23, PT, PT, R17.reuse, 0x80, RZ ;  /* 0x0000008011177810 */ /* 0x040fe20007ffe0ff */
        /* <DEDUP_REMOVED lines=15> */
.L_x_32:
[----:B------:R-:W-:Y:S05]  /*15e0*/  @P2 EXIT ;  /* 0x000000000000294d */ /* 0x000fea0003800000 */
[----:B---3--:R-:W-:-:S04]  /*15f0*/  LEA R5, R3, R0, 0x7 ;  /* 0x0000000003057211 */ /* 0x008fc800078e38ff */
[----:B------:R-:W-:-:S13]  /*1600*/  ISETP.GE.AND P0, PT, R5, R2, PT ;  /* 0x000000020500720c */ /* 0x000fda0003f06270 */
[----:B------:R-:W-:Y:S05]  /*1610*/  @P0 EXIT ;  /* 0x000000000000094d */ /* 0x000fea0003800000 */
[C---:B------:R-:W-:Y:S01]  /*1620*/  IMAD.WIDE R8, R5.reuse, 0x4, R8 ;  /* 0x0000000405087825 */ /* 0x040fe200078e0208 */
[----:B------:R-:W0:Y:S03]  /*1630*/  LDCU UR6, c[0x0][0x388] ;  /* 0x00007100ff0677ac */ /* 0x000e260008000800 */
        /* <DEDUP_REMOVED lines=8> */
.L_x_33:
        /* <DEDUP_REMOVED lines=12> */
.L_x_38:


//--------------------- .text._ZN3cub18CUB_300001_SM_10006detail8for_each13static_kernelINS2_12policy_hub_t12policy_500_tEmN6thrust24THRUST_300001_SM_1000_NS8cuda_cub20__uninitialized_fill7functorINS7_10device_ptrIdEEdEEEEvT0_T1_ --------------------------
	.section	.text._ZN3cub18CUB_300001_SM_10006detail8for_each13static_kernelINS2_12policy_hub_t12policy_500_tEmN6thrust24THRUST_300001_SM_1000_NS8cuda_cub20__uninitialized_fill7functorINS7_10device_ptrIdEEdEEEEvT0_T1_,"ax",@progbits
	.align	128
        .global         _ZN3cub18CUB_300001_SM_10006detail8for_each13static_kernelINS2_12policy_hub_t12policy_500_tEmN6thrust24THRUST_300001_SM_1000_NS8cuda_cub20__uninitialized_fill7functorINS7_10device_ptrIdEEdEEEEvT0_T1_
        .type           _ZN3cub18CUB_300001_SM_10006detail8for_each13static_kernelINS2_12policy_hub_t12policy_500_tEmN6thrust24THRUST_300001_SM_1000_NS8cuda_cub20__uninitialized_fill7functorINS7_10device_ptrIdEEdEEEEvT0_T1_,@function
        .size           _ZN3cub18CUB_300001_SM_10006detail8for_each13static_kernelINS2_12policy_hub_t12policy_500_tEmN6thrust24THRUST_300001_SM_1000_NS8cuda_cub20__uninitialized_fill7functorINS7_10device_ptrIdEEdEEEEvT0_T1_,(.L_x_39 - _ZN3cub18CUB_300001_SM_10006detail8for_each13static_kernelINS2_12policy_hub_t12policy_500_tEmN6thrust24THRUST_300001_SM_1000_NS8cuda_cub20__uninitialized_fill7functorINS7_10device_ptrIdEEdEEEEvT0_T1_)
        .other          _ZN3cub18CUB_300001_SM_10006detail8for_each13static_kernelINS2_12policy_hub_t12policy_500_tEmN6thrust24THRUST_300001_SM_1000_NS8cuda_cub20__uninitialized_fill7functorINS7_10device_ptrIdEEdEEEEvT0_T1_,@"STO_CUDA_ENTRY STV_DEFAULT"
_ZN3cub18CUB_300001_SM_10006detail8for_each13static_kernelINS2_12policy_hub_t12policy_500_tEmN6thrust24THRUST_300001_SM_1000_NS8cuda_cub20__uninitialized_fill7functorINS7_10device_ptrIdEEdEEEEvT0_T1_:
.text._ZN3cub18CUB_300001_SM_10006detail8for_each13static_kernelINS2_12policy_hub_t12policy_500_tEmN6thrust24THRUST_300001_SM_1000_NS8cuda_cub20__uninitialized_fill7functorINS7_10device_ptrIdEEdEEEEvT0_T1_:
[----:B------:R-:W-:Y:S08]  /*0000*/  LDC R1, c[0x0][0x37c] ;  /* 0x0000df00ff017b82 */ /* 0x000ff00000000800 */
[----:B------:R-:W0:Y:S01]  /*0010*/  S2UR UR4, SR_CTAID.X ;  /* 0x00000000000479c3 */ /* 0x000e220000002500 */
[----:B------:R-:W1:Y:S01]  /*0020*/  LDCU.64 UR6, c[0x0][0x380] ;  /* 0x00007000ff0677ac */ /* 0x000e620008000a00 */
[----:B------:R-:W2:Y:S01]  /*0030*/  LDCU.64 UR8, c[0x0][0x358] ;  /* 0x00006b00ff0877ac */ /* 0x000ea20008000a00 */
[----:B0-----:R-:W-:-:S04]  /*0040*/  UIMAD.WIDE.U32 UR4, UR4, 0x200, URZ ;  /* 0x00000200040478a5 */ /* 0x001fc8000f8e00ff */
[----:B-1----:R-:W-:-:S04]  /*0050*/  UIADD3 UR6, UP0, UPT, -UR4, UR6, URZ ;  /* 0x0000000604067290 */ /* 0x002fc8000ff1e1ff */
[----:B------:R-:W-:Y:S02]  /*0060*/  UIADD3.X UR7, UPT, UPT, ~UR5, UR7, URZ, UP0, !UPT ;  /* 0x0000000705077290 */ /* 0x000fe400087fe5ff */
[----:B------:R-:W-:-:S04]  /*0070*/  UISETP.GE.U32.AND UP0, UPT, UR6, 0x200, UPT ;  /* 0x000002000600788c */ /* 0x000fc8000bf06070 */
[----:B------:R-:W-:-:S09]  /*0080*/  UISETP.GE.U32.AND.EX UP0, UPT, UR7, URZ, UPT, UP0 ;  /* 0x000000ff0700728c */ /* 0x000fd2000bf06100 */
[----:B--2---:R-:W-:Y:S05]  /*0090*/  BRA.U !UP0, `(.L_x_34) ;  /* 0x0000000108287547 */ /* 0x004fea000b800000 */
[----:B------:R-:W0:Y:S01]  /*00a0*/  S2R R0, SR_TID.X ;  /* 0x0000000000007919 */ /* 0x000e220000002100 */
[----:B------:R-:W1:Y:S01]  /*00b0*/  LDCU.64 UR6, c[0x0][0x388] ;  /* 0x00007100ff0677ac */ /* 0x000e620008000a00 */
[----:B------:R-:W2:Y:S01]  /*00c0*/  LDC.64 R4, c[0x0][0x390] ;  /* 0x0000e400ff047b82 */ /* 0x000ea20000000a00 */
[----:B0-----:R-:W-:-:S05]  /*00d0*/  IADD3 R0, P0, PT, R0, UR4, RZ ;  /* 0x0000000400007c10 */ /* 0x001fca000ff1e0ff */
[----:B------:R-:W-:Y:S01]  /*00e0*/  IMAD.X R3, RZ, RZ, UR5, P0 ;  /* 0x00000005ff037e24 */ /* 0x000fe200080e06ff */
[----:B-1----:R-:W-:-:S04]  /*00f0*/  LEA R2, P0, R0, UR6, 0x3 ;  /* 0x0000000600027c11 */ /* 0x002fc8000f8018ff */
[----:B------:R-:W-:-:S05]  /*0100*/  LEA.HI.X R3, R0, UR7, R3, 0x3, P0 ;  /* 0x0000000700037c11 */ /* 0x000fca00080f1c03 */
[----:B--2---:R-:W-:Y:S04]  /*0110*/  STG.E.64 desc[UR8][R2.64], R4 ;  /* 0x0000000402007986 */ /* 0x004fe8000c101b08 */
[----:B------:R-:W-:Y:S01]  /*0120*/  STG.E.64 desc[UR8][R2.64+0x800], R4 ;  /* 0x0008000402007986 */ /* 0x000fe2000c101b08 */
[----:B------:R-:W-:Y:S05]  /*0130*/  EXIT ;  /* 0x000000000000794d */ /* 0x000fea0003800000 */
.L_x_34:
[----:B------:R-:W0:Y:S01]  /*0140*/  S2R R0, SR_TID.X ;  /* 0x0000000000007919 */ /* 0x000e220000002100 */
[----:B------:R-:W-:Y:S01]  /*0150*/  IMAD.U32 R2, RZ, RZ, UR7 ;  /* 0x00000007ff027e24 */ /* 0x000fe2000f8e00ff */
[----:B------:R-:W1:Y:S01]  /*0160*/  LDCU.64 UR10, c[0x0][0x388] ;  /* 0x00007100ff0a77ac */ /* 0x000e620008000a00 */
[----:B------:R-:W-:Y:S01]  /*0170*/  IMAD.U32 R6, RZ, RZ, UR7 ;  /* 0x00000007ff067e24 */ /* 0x000fe2000f8e00ff */
[----:B0-----:R-:W-:-:S04]  /*0180*/  ISETP.LT.U32.AND P0, PT, R0, UR6, PT ;  /* 0x0000000600007c0c */ /* 0x001fc8000bf01070 */
[----:B------:R-:W-:Y:S01]  /*0190*/  ISETP.GT.U32.AND.EX P0, PT, R2, RZ, PT, P0 ;  /* 0x000000ff0200720c */ /* 0x000fe20003f04100 */
[C---:B------:R-:W-:Y:S01]  /*01a0*/  VIADD R2, R0.reuse, 0x100 ;  /* 0x0000010000027836 */ /* 0x040fe20000000000 */
[----:B------:R-:W-:-:S04]  /*01b0*/  IADD3 R0, P2, PT, R0, UR4, RZ ;  /* 0x0000000400007c10 */ /* 0x000fc8000ff5e0ff */
[----:B------:R-:W-:Y:S01]  /*01c0*/  ISETP.LT.U32.AND P1, PT, R2, UR6, PT ;  /* 0x0000000602007c0c */ /* 0x000fe2000bf21070 */
[----:B------:R-:W-:Y:S01]  /*01d0*/  IMAD.X R3, RZ, RZ, UR5, P2 ;  /* 0x00000005ff037e24 */ /* 0x000fe200090e06ff */
[----:B-1----:R-:W-:Y:S02]  /*01e0*/  LEA R2, P2, R0, UR10, 0x3 ;  /* 0x0000000a00027c11 */ /* 0x002fe4000f8418ff */
[----:B------:R-:W-:Y:S02]  /*01f0*/  ISETP.GT.U32.AND.EX P1, PT, R6, RZ, PT, P1 ;  /* 0x000000ff0600720c */ /* 0x000fe40003f24110 */
[----:B------:R-:W-:Y:S01]  /*0200*/  LEA.HI.X R3, R0, UR11, R3, 0x3, P2 ;  /* 0x0000000b00037c11 */ /* 0x000fe200090f1c03 */
[----:B------:R-:W0:Y:S04]  /*0210*/  @P0 LDC.64 R4, c[0x0][0x390] ;  /* 0x0000e400ff040b82 */ /* 0x000e280000000a00 */
[----:B0-----:R0:W-:Y:S06]  /*0220*/  @P0 STG.E.64 desc[UR8][R2.64], R4 ;  /* 0x0000000402000986 */ /* 0x0011ec000c101b08 */
[----:B------:R-:W-:Y:S05]  /*0230*/  @!P1 EXIT ;  /* 0x000000000000994d */ /* 0x000fea0003800000 */
[----:B0-----:R-:W0:Y:S02]  /*0240*/  LDC.64 R4, c[0x0][0x390] ;  /* 0x0000e400ff047b82 */ /* 0x001e240000000a00 */
[----:B0-----:R-:W-:Y:S01]  /*0250*/  STG.E.64 desc[UR8][R2.64+0x800], R4 ;  /* 0x0008000402007986 */ /* 0x001fe2000c101b08 */
[----:B------:R-:W-:Y:S05]  /*0260*/  EXIT ;  /* 0x000000000000794d */ /* 0x000fea0003800000 */
.L_x_35:
        /* <DEDUP_REMOVED lines=9> */
.L_x_39:


//--------------------- .text._ZN3cub18CUB_300001_SM_10006detail11EmptyKernelIvEEvv --------------------------
	.section	.text._ZN3cub18CUB_300001_SM_10006detail11EmptyKernelIvEEvv,"ax",@progbits
	.align	128
        .global         _ZN3cub18CUB_300001_SM_10006detail11EmptyKernelIvEEvv
        .type           _ZN3cub18CUB_300001_SM_10006detail11EmptyKernelIvEEvv,@function
        .size           _ZN3cub18CUB_300001_SM_10006detail11EmptyKernelIvEEvv,(.L_x_40 - _ZN3cub18CUB_300001_SM_10006detail11EmptyKernelIvEEvv)
        .other          _ZN3cub18CUB_300001_SM_10006detail11EmptyKernelIvEEvv,@"STO_CUDA_ENTRY STV_DEFAULT"
_ZN3cub18CUB_300001_SM_10006detail11EmptyKernelIvEEvv:
.text._ZN3cub18CUB_300001_SM_10006detail11EmptyKernelIvEEvv:
[----:B------:R-:W-:Y:S01]  /*0000*/  LDC R1, c[0x0][0x37c] ;  /* 0x0000df00ff017b82 */ /* 0x000fe20000000800 */
[----:B------:R-:W-:Y:S05]  /*0010*/  EXIT ;  /* 0x000000000000794d */ /* 0x000fea0003800000 */
.L_x_36:
        /* <DEDUP_REMOVED lines=14> */
.L_x_40:


//--------------------- .nv.shared.reserved.0     --------------------------
	.section	.nv.shared.reserved.0,"aw",@nobits
	.weak		__nv_reservedSMEM_offset_0_alias
	.size		__nv_reservedSMEM_offset_0_alias, 0, 64
	.other		__nv_reservedSMEM_offset_0_alias,@"STO_CUDA_RESERVED_SHARED STV_DEFAULT"
__nv_reservedSMEM_offset_0_alias:
	.zero		0
	.zero		64


//--------------------- .nv.global                --------------------------
	.section	.nv.global,"aw",@nobits
.nv.global:
	.type		_ZN30_INTERNAL_c4467e8a_4_k_cu_main6thrust24THRUST_300001_SM_1000_NS3seqE,@object
	.size		_ZN30_INTERNAL_c4467e8a_4_k_cu_main6thrust24THRUST_300001_SM_1000_NS3seqE,(_ZN30_INTERNAL_c4467e8a_4_k_cu_main4cuda3std3__48in_placeE - _ZN30_INTERNAL_c4467e8a_4_k_cu_main6thrust24THRUST_300001_SM_1000_NS3seqE)
_ZN30_INTERNAL_c4467e8a_4_k_cu_main6thrust24THRUST_300001_SM_1000_NS3seqE:
	.zero		1
	.type		_ZN30_INTERNAL_c4467e8a_4_k_cu_main4cuda3std3__48in_placeE,@object
	.size		_ZN30_INTERNAL_c4467e8a_4_k_cu_main4cuda3std3__48in_placeE,(_ZN30_INTERNAL_c4467e8a_4_k_cu_main4cuda3std6ranges3__45__cpo4sizeE - _ZN30_INTERNAL_c4467e8a_4_k_cu_main4cuda3std3__48in_placeE)
_ZN30_INTERNAL_c4467e8a_4_k_cu_main4cuda3std3__48in_placeE:
	.zero		1
	.type		_ZN30_INTERNAL_c4467e8a_4_k_cu_main4cuda3std6ranges3__45__cpo4sizeE,@object
	.size		_ZN30_INTERNAL_c4467e8a_4_k_cu_main4cuda3std6ranges3__45__cpo4sizeE,(_ZN30_INTERNAL_c4467e8a_4_k_cu_main6thrust24THRUST_300001_SM_1000_NS12placeholders2_3E - _ZN30_INTERNAL_c4467e8a_4_k_cu_main4cuda3std6ranges3__45__cpo4sizeE)
_ZN30_INTERNAL_c4467e8a_4_k_cu_main4cuda3std6ranges3__45__cpo4sizeE:
	.zero		1
	.type		_ZN30_INTERNAL_c4467e8a_4_k_cu_main6thrust24THRUST_300001_SM_1000_NS12placeholders2_3E,@object
	.size		_ZN30_INTERNAL_c4467e8a_4_k_cu_main6thrust24THRUST_300001_SM_1000_NS12placeholders2_3E,(_ZN30_INTERNAL_c4467e8a_4_k_cu_main4cuda3std3__45__cpo6cbeginE - _ZN30_INTERNAL_c4467e8a_4_k_cu_main6thrust24THRUST_300001_SM_1000_NS12placeholders2_3E)
_ZN30_INTERNAL_c4467e8a_4_k_cu_main6thrust24THRUST_300001_SM_1000_NS12placeholders2_3E:
	.zero		1
	.type		_ZN30_INTERNAL_c4467e8a_4_k_cu_main4cuda3std3__45__cpo6cbeginE,@object
	.size		_ZN30_INTERNAL_c4467e8a_4_k_cu_main4cuda3std3__45__cpo6cbeginE,(_ZN30_INTERNAL_c4467e8a_4_k_cu_main4cuda3std6ranges3__45__cpo6cbeginE - _ZN30_INTERNAL_c4467e8a_4_k_cu_main4cuda3std3__45__cpo6cbeginE)
_ZN30_INTERNAL_c4467e8a_4_k_cu_main4cuda3std3__45__cpo6cbeginE:
	.zero		1
	.type		_ZN30_INTERNAL_c4467e8a_4_k_cu_main4cuda3std6ranges3__45__cpo6cbeginE,@object
	.size		_ZN30_INTERNAL_c4467e8a_4_k_cu_main4cuda3std6ranges3__45__cpo6cbeginE,(_ZN30_INTERNAL_c4467e8a_4_k_cu_main6thrust24THRUST_300001_SM_1000_NS12placeholders2_7E - _ZN30_INTERNAL_c4467e8a_4_k_cu_main4cuda3std6ranges3__45__cpo6cbeginE)
_ZN30_INTERNAL_c4467e8a_4_k_cu_main4cuda3std6ranges3__45__cpo6cbeginE:
	.zero		1
	.type		_ZN30_INTERNAL_c4467e8a_4_k_cu_main6thrust24THRUST_300001_SM_1000_NS12placeholders2_7E,@object
	.size		_ZN30_INTERNAL_c4467e8a_4_k_cu_main6thrust24THRUST_300001_SM_1000_NS12placeholders2_7E,(_ZN30_INTERNAL_c4467e8a_4_k_cu_main4cuda3std3__45__cpo7crbeginE - _ZN30_INTERNAL_c4467e8a_4_k_cu_main6thrust24THRUST_300001_SM_1000_NS12placeholders2_7E)
_ZN30_INTERNAL_c4467e8a_4_k_cu_main6thrust24THRUST_300001_SM_1000_NS12placeholders2_7E:
	.zero		1
	.type		_ZN30_INTERNAL_c4467e8a_4_k_cu_main4cuda3std3__45__cpo7crbeginE,@object
	.size		_ZN30_INTERNAL_c4467e8a_4_k_cu_main4cuda3std3__45__cpo7crbeginE,(_ZN30_INTERNAL_c4467e8a_4_k_cu_main4cuda3std6ranges3__45__cpo4nextE - _ZN30_INTERNAL_c4467e8a_4_k_cu_main4cuda3std3__45__cpo7crbeginE)
_ZN30_INTERNAL_c4467e8a_4_k_cu_main4cuda3std3__45__cpo7crbeginE:
	.zero		1
	.type		_ZN30_INTERNAL_c4467e8a_4_k_cu_main4cuda3std6ranges3__45__cpo4nextE,@object
	.size		_ZN30_INTERNAL_c4467e8a_4_k_cu_main4cuda3std6ranges3__45__cpo4nextE,(_ZN30_INTERNAL_c4467e8a_4_k_cu_main4cuda3std6ranges3__45__cpo4swapE - _ZN30_INTERNAL_c4467e8a_4_k_cu_main4cuda3std6ranges3__45__cpo4nextE)
_ZN30_INTERNAL_c4467e8a_4_k_cu_main4cuda3std6ranges3__45__cpo4nextE:
	.zero		1
	.type		_ZN30_INTERNAL_c4467e8a_4_k_cu_main4cuda3std6ranges3__45__cpo4swapE,@object
	.size		_ZN30_INTERNAL_c4467e8a_4_k_cu_main4cuda3std6ranges3__45__cpo4swapE,(_ZN30_INTERNAL_c4467e8a_4_k_cu_main6thrust24THRUST_300001_SM_1000_NS8cuda_cub10par_nosyncE - _ZN30_INTERNAL_c4467e8a_4_k_cu_main4cuda3std6ranges3__45__cpo4swapE)
_ZN30_INTERNAL_c4467e8a_4_k_cu_main4cuda3std6ranges3__45__cpo4swapE:
	.zero		1
	.type		_ZN30_INTERNAL_c4467e8a_4_k_cu_main6thrust24THRUST_300001_SM_1000_NS8cuda_cub10par_nosyncE,@object
	.size		_ZN30_INTERNAL_c4467e8a_4_k_cu_main6thrust24THRUST_300001_SM_1000_NS8cuda_cub10par_nosyncE,(_ZN30_INTERNAL_c4467e8a_4_k_cu_main6thrust24THRUST_300001_SM_1000_NS12placeholders2_9E - _ZN30_INTERNAL_c4467e8a_4_k_cu_main6thrust24THRUST_300001_SM_1000_NS8cuda_cub10par_nosyncE)
_ZN30_INTERNAL_c4467e8a_4_k_cu_main6thrust24THRUST_300001_SM_1000_NS8cuda_cub10par_nosyncE:
	.zero		1
	.type		_ZN30_INTERNAL_c4467e8a_4_k_cu_main6thrust24THRUST_300001_SM_1000_NS12placeholders2_9E,@object
	.size		_ZN30_INTERNAL_c4467e8a_4_k_cu_main6thrust24THRUST_300001_SM_1000_NS12placeholders2_9E,(_ZN30_INTERNAL_c4467e8a_4_k_cu_main4cuda3std3__432_GLOBAL__N__c4467e8a_4_k_cu_main6ignoreE - _ZN30_INTERNAL_c4467e8a_4_k_cu_main6thrust24THRUST_300001_SM_1000_NS12placeholders2_9E)
_ZN30_INTERNAL_c4467e8a_4_k_cu_main6thrust24THRUST_300001_SM_1000_NS12placeholders2_9E:
	.zero		1
	.type		_ZN30_INTERNAL_c4467e8a_4_k_cu_main4cuda3std3__432_GLOBAL__N__c4467e8a_4_k_cu_main6ignoreE,@object
	.size		_ZN30_INTERNAL_c4467e8a_4_k_cu_main4cuda3std3__432_GLOBAL__N__c4467e8a_4_k_cu_main6ignoreE,(_ZN30_INTERNAL_c4467e8a_4_k_cu_main4cuda3std6ranges3__45__cpo4dataE - _ZN30_INTERNAL_c4467e8a_4_k_cu_main4cuda3std3__432_GLOBAL__N__c4467e8a_4_k_cu_main6ignoreE)
_ZN30_INTERNAL_c4467e8a_4_k_cu_main4cuda3std3__432_GLOBAL__N__c4467e8a_4_k_cu_main6ignoreE:
	.zero		1
	.type		_ZN30_INTERNAL_c4467e8a_4_k_cu_main4cuda3std6ranges3__45__cpo4dataE,@object
	.size		_ZN30_INTERNAL_c4467e8a_4_k_cu_main4cuda3std6ranges3__45__cpo4dataE,(_ZN30_INTERNAL_c4467e8a_4_k_cu_main6thrust24THRUST_300001_SM_1000_NS12placeholders2_1E - _ZN30_INTERNAL_c4467e8a_4_k_cu_main4cuda3std6ranges3__45__cpo4dataE)
_ZN30_INTERNAL_c4467e8a_4_k_cu_main4cuda3std6ranges3__45__cpo4dataE:
	.zero		1
	.type		_ZN30_INTERNAL_c4467e8a_4_k_cu_main6thrust24THRUST_300001_SM_1000_NS12placeholders2_1E,@object
	.size		_ZN30_INTERNAL_c4467e8a_4_k_cu_main6thrust24THRUST_300001_SM_1000_NS12placeholders2_1E,(_ZN30_INTERNAL_c4467e8a_4_k_cu_main4cuda3std3__45__cpo5beginE - _ZN30_INTERNAL_c4467e8a_4_k_cu_main6thrust24THRUST_300001_SM_1000_NS12placeholders2_1E)
_ZN30_INTERNAL_c4467e8a_4_k_cu_main6thrust24THRUST_300001_SM_1000_NS12placeholders2_1E:
	.zero		1
	.type		_ZN30_INTERNAL_c4467e8a_4_k_cu_main4cuda3std3__45__cpo5beginE,@object
	.size		_ZN30_INTERNAL_c4467e8a_4_k_cu_main4cuda3std3__45__cpo5beginE,(_ZN30_INTERNAL_c4467e8a_4_k_cu_main4cuda3std6ranges3__45__cpo5beginE - _ZN30_INTERNAL_c4467e8a_4_k_cu_main4cuda3std3__45__cpo5beginE)
_ZN30_INTERNAL_c4467e8a_4_k_cu_main4cuda3std3__45__cpo5beginE:
	.zero		1
	.type		_ZN30_INTERNAL_c4467e8a_4_k_cu_main4cuda3std6ranges3__45__cpo5beginE,@object
	.size		_ZN30_INTERNAL_c4467e8a_4_k_cu_main4cuda3std6ranges3__45__cpo5beginE,(_ZN30_INTERNAL_c4467e8a_4_k_cu_main6thrust24THRUST_300001_SM_1000_NS12placeholders2_5E - _ZN30_INTERNAL_c4467e8a_4_k_cu_main4cuda3std6ranges3__45__cpo5beginE)
_ZN30_INTERNAL_c4467e8a_4_k_cu_main4cuda3std6ranges3__45__cpo5beginE:
	.zero		1
	.type		_ZN30_INTERNAL_c4467e8a_4_k_cu_main6thrust24THRUST_300001_SM_1000_NS12placeholders2_5E,@object
	.size		_ZN30_INTERNAL_c4467e8a_4_k_cu_main6thrust24THRUST_300001_SM_1000_NS12placeholders2_5E,(_ZN30_INTERNAL_c4467e8a_4_k_cu_main4cuda3std3__45__cpo6rbeginE - _ZN30_INTERNAL_c4467e8a_4_k_cu_main6thrust24THRUST_300001_SM_1000_NS12placeholders2_5E)
_ZN30_INTERNAL_c4467e8a_4_k_cu_main6thrust24THRUST_300001_SM_1000_NS12placeholders2_5E:
	.zero		1
	.type		_ZN30_INTERNAL_c4467e8a_4_k_cu_main4cuda3std3__45__cpo6rbeginE,@object
	.size		_ZN30_INTERNAL_c4467e8a_4_k_cu_main4cuda3std3__45__cpo6rbeginE,(_ZN30_INTERNAL_c4467e8a_4_k_cu_main4cuda3std6ranges3__45__cpo7advanceE - _ZN30_INTERNAL_c4467e8a_4_k_cu_main4cuda3std3__45__cpo6rbeginE)
_ZN30_INTERNAL_c4467e8a_4_k_cu_main4cuda3std3__45__cpo6rbeginE:
	.zero		1
	.type		_ZN30_INTERNAL_c4467e8a_4_k_cu_main4cuda3std6ranges3__45__cpo7advanceE,@object
	.size		_ZN30_INTERNAL_c4467e8a_4_k_cu_main4cuda3std6ranges3__45__cpo7advanceE,(_ZN30_INTERNAL_c4467e8a_4_k_cu_main4cuda3std3__47nulloptE - _ZN30_INTERNAL_c4467e8a_4_k_cu_main4cuda3std6ranges3__45__cpo7advanceE)
_ZN30_INTERNAL_c4467e8a_4_k_cu_main4cuda3std6ranges3__45__cpo7advanceE:
	.zero		1
	.type		_ZN30_INTERNAL_c4467e8a_4_k_cu_main4cuda3std3__47nulloptE,@object
	.size		_ZN30_INTERNAL_c4467e8a_4_k_cu_main4cuda3std3__47nulloptE,(_ZN30_INTERNAL_c4467e8a_4_k_cu_main4cuda3std6ranges3__45__cpo8distanceE - _ZN30_INTERNAL_c4467e8a_4_k_cu_main4cuda3std3__47nulloptE)
_ZN30_INTERNAL_c4467e8a_4_k_cu_main4cuda3std3__47nulloptE:
	.zero		1
	.type		_ZN30_INTERNAL_c4467e8a_4_k_cu_main4cuda3std6ranges3__45__cpo8distanceE,@object
	.size		_ZN30_INTERNAL_c4467e8a_4_k_cu_main4cuda3std6ranges3__45__cpo8distanceE,(_ZN30_INTERNAL_c4467e8a_4_k_cu_main6thrust24THRUST_300001_SM_1000_NS12placeholders3_10E - _ZN30_INTERNAL_c4467e8a_4_k_cu_main4cuda3std6ranges3__45__cpo8distanceE)
_ZN30_INTERNAL_c4467e8a_4_k_cu_main4cuda3std6ranges3__45__cpo8distanceE:
	.zero		1
	.type		_ZN30_INTERNAL_c4467e8a_4_k_cu_main6thrust24THRUST_300001_SM_1000_NS12placeholders3_10E,@object
	.size		_ZN30_INTERNAL_c4467e8a_4_k_cu_main6thrust24THRUST_300001_SM_1000_NS12placeholders3_10E,(_ZN30_INTERNAL_c4467e8a_4_k_cu_main4cuda3std3__419piecewise_constructE - _ZN30_INTERNAL_c4467e8a_4_k_cu_main6thrust24THRUST_300001_SM_1000_NS12placeholders3_10E)
_ZN30_INTERNAL_c4467e8a_4_k_cu_main6thrust24THRUST_300001_SM_1000_NS12placeholders3_10E:
	.zero		1
	.type		_ZN30_INTERNAL_c4467e8a_4_k_cu_main4cuda3std3__419piecewise_constructE,@object
	.size		_ZN30_INTERNAL_c4467e8a_4_k_cu_main4cuda3std3__419piecewise_constructE,(_ZN30_INTERNAL_c4467e8a_4_k_cu_main4cuda3std6ranges3__45__cpo5cdataE - _ZN30_INTERNAL_c4467e8a_4_k_cu_main4cuda3std3__419piecewise_constructE)
_ZN30_INTERNAL_c4467e8a_4_k_cu_main4cuda3std3__419piecewise_constructE:
	.zero		1
	.type		_ZN30_INTERNAL_c4467e8a_4_k_cu_main4cuda3std6ranges3__45__cpo5cdataE,@object
	.size		_ZN30_INTERNAL_c4467e8a_4_k_cu_main4cuda3std6ranges3__45__cpo5cdataE,(_ZN30_INTERNAL_c4467e8a_4_k_cu_main6thrust24THRUST_300001_SM_1000_NS12placeholders2_2E - _ZN30_INTERNAL_c4467e8a_4_k_cu_main4cuda3std6ranges3__45__cpo5cdataE)
_ZN30_INTERNAL_c4467e8a_4_k_cu_main4cuda3std6ranges3__45__cpo5cdataE:
	.zero		1
	.type		_ZN30_INTERNAL_c4467e8a_4_k_cu_main6thrust24THRUST_300001_SM_1000_NS12placeholders2_2E,@object
	.size		_ZN30_INTERNAL_c4467e8a_4_k_cu_main6thrust24THRUST_300001_SM_1000_NS12placeholders2_2E,(_ZN30_INTERNAL_c4467e8a_4_k_cu_main4cuda3std3__45__cpo3endE - _ZN30_INTERNAL_c4467e8a_4_k_cu_main6thrust24THRUST_300001_SM_1000_NS12placeholders2_2E)
_ZN30_INTERNAL_c4467e8a_4_k_cu_main6thrust24THRUST_300001_SM_1000_NS12placeholders2_2E:
	.zero		1
	.type		_ZN30_INTERNAL_c4467e8a_4_k_cu_main4cuda3std3__45__cpo3endE,@object
	.size		_ZN30_INTERNAL_c4467e8a_4_k_cu_main4cuda3std3__45__cpo3endE,(_ZN30_INTERNAL_c4467e8a_4_k_cu_main4cuda3std6ranges3__45__cpo3endE - _ZN30_INTERNAL_c4467e8a_4_k_cu_main4cuda3std3__45__cpo3endE)
_ZN30_INTERNAL_c4467e8a_4_k_cu_main4cuda3std3__45__cpo3endE:
	.zero		1
	.type		_ZN30_INTERNAL_c4467e8a_4_k_cu_main4cuda3std6ranges3__45__cpo3endE,@object
	.size		_ZN30_INTERNAL_c4467e8a_4_k_cu_main4cuda3std6ranges3__45__cpo3endE,(_ZN30_INTERNAL_c4467e8a_4_k_cu_main6thrust24THRUST_300001_SM_1000_NS12placeholders2_6E - _ZN30_INTERNAL_c4467e8a_4_k_cu_main4cuda3std6ranges3__45__cpo3endE)
_ZN30_INTERNAL_c4467e8a_4_k_cu_main4cuda3std6ranges3__45__cpo3endE:
	.zero		1
	.type		_ZN30_INTERNAL_c4467e8a_4_k_cu_main6thrust24THRUST_300001_SM_1000_NS12placeholders2_6E,@object
	.size		_ZN30_INTERNAL_c4467e8a_4_k_cu_main6thrust24THRUST_300001_SM_1000_NS12placeholders2_6E,(_ZN30_INTERNAL_c4467e8a_4_k_cu_main4cuda3std3__45__cpo4rendE - _ZN30_INTERNAL_c4467e8a_4_k_cu_main6thrust24THRUST_300001_SM_1000_NS12placeholders2_6E)
_ZN30_INTERNAL_c4467e8a_4_k_cu_main6thrust24THRUST_300001_SM_1000_NS12placeholders2_6E:
	.zero		1
	.type		_ZN30_INTERNAL_c4467e8a_4_k_cu_main4cuda3std3__45__cpo4rendE,@object
	.size		_ZN30_INTERNAL_c4467e8a_4_k_cu_main4cuda3std3__45__cpo4rendE,(_ZN30_INTERNAL_c4467e8a_4_k_cu_main4cuda3std6ranges3__45__cpo9iter_swapE - _ZN30_INTERNAL_c4467e8a_4_k_cu_main4cuda3std3__45__cpo4rendE)
_ZN30_INTERNAL_c4467e8a_4_k_cu_main4cuda3std3__45__cpo4rendE:
	.zero		1
	.type		_ZN30_INTERNAL_c4467e8a_4_k_cu_main4cuda3std6ranges3__45__cpo9iter_swapE,@object
	.size		_ZN30_INTERNAL_c4467e8a_4_k_cu_main4cuda3std6ranges3__45__cpo9iter_swapE,(_ZN30_INTERNAL_c4467e8a_4_k_cu_main4cuda3std3__48unexpectE - _ZN30_INTERNAL_c4467e8a_4_k_cu_main4cuda3std6ranges3__45__cpo9iter_swapE)
_ZN30_INTERNAL_c4467e8a_4_k_cu_main4cuda3std6ranges3__45__cpo9iter_swapE:
	.zero		1
	.type		_ZN30_INTERNAL_c4467e8a_4_k_cu_main4cuda3std3__48unexpectE,@object
	.size		_ZN30_INTERNAL_c4467e8a_4_k_cu_main4cuda3std3__48unexpectE,(_ZN30_INTERNAL_c4467e8a_4_k_cu_main6thrust24THRUST_300001_SM_1000_NS8cuda_cub3parE - _ZN30_INTERNAL_c4467e8a_4_k_cu_main4cuda3std3__48unexpectE)
_ZN30_INTERNAL_c4467e8a_4_k_cu_main4cuda3std3__48unexpectE:
	.zero		1
	.type		_ZN30_INTERNAL_c4467e8a_4_k_cu_main6thrust24THRUST_300001_SM_1000_NS8cuda_cub3parE,@object
	.size		_ZN30_INTERNAL_c4467e8a_4_k_cu_main6thrust24THRUST_300001_SM_1000_NS8cuda_cub3parE,(_ZN30_INTERNAL_c4467e8a_4_k_cu_main6thrust24THRUST_300001_SM_1000_NS12placeholders2_4E - _ZN30_INTERNAL_c4467e8a_4_k_cu_main6thrust24THRUST_300001_SM_1000_NS8cuda_cub3parE)
_ZN30_INTERNAL_c4467e8a_4_k_cu_main6thrust24THRUST_300001_SM_1000_NS8cuda_cub3parE:
	.zero		1
	.type		_ZN30_INTERNAL_c4467e8a_4_k_cu_main6thrust24THRUST_300001_SM_1000_NS12placeholders2_4E,@object
	.size		_ZN30_INTERNAL_c4467e8a_4_k_cu_main6thrust24THRUST_300001_SM_1000_NS12placeholders2_4E,(_ZN30_INTERNAL_c4467e8a_4_k_cu_main4cuda3std3__45__cpo4cendE - _ZN30_INTERNAL_c4467e8a_4_k_cu_main6thrust24THRUST_300001_SM_1000_NS12placeholders2_4E)
_ZN30_INTERNAL_c4467e8a_4_k_cu_main6thrust24THRUST_300001_SM_1000_NS12placeholders2_4E:
	.zero		1
	.type		_ZN30_INTERNAL_c4467e8a_4_k_cu_main4cuda3std3__45__cpo4cendE,@object
	.size		_ZN30_INTERNAL_c4467e8a_4_k_cu_main4cuda3std3__45__cpo4cendE,(_ZN30_INTERNAL_c4467e8a_4_k_cu_main4cuda3std6ranges3__45__cpo4cendE - _ZN30_INTERNAL_c4467e8a_4_k_cu_main4cuda3std3__45__cpo4cendE)
_ZN30_INTERNAL_c4467e8a_4_k_cu_main4cuda3std3__45__cpo4cendE:
	.zero		1
	.type		_ZN30_INTERNAL_c4467e8a_4_k_cu_main4cuda3std6ranges3__45__cpo4cendE,@object
	.size		_ZN30_INTERNAL_c4467e8a_4_k_cu_main4cuda3std6ranges3__45__cpo4cendE,(_ZN30_INTERNAL_c4467e8a_4_k_cu_main4cuda3std3__420unreachable_sentinelE - _ZN30_INTERNAL_c4467e8a_4_k_cu_main4cuda3std6ranges3__45__cpo4cendE)
_ZN30_INTERNAL_c4467e8a_4_k_cu_main4cuda3std6ranges3__45__cpo4cendE:
	.zero		1
	.type		_ZN30_INTERNAL_c4467e8a_4_k_cu_main4cuda3std3__420unreachable_sentinelE,@object
	.size		_ZN30_INTERNAL_c4467e8a_4_k_cu_main4cuda3std3__420unreachable_sentinelE,(_ZN30_INTERNAL_c4467e8a_4_k_cu_main4cuda3std6ranges3__45__cpo5ssizeE - _ZN30_INTERNAL_c4467e8a_4_k_cu_main4cuda3std3__420unreachable_sentinelE)
_ZN30_INTERNAL_c4467e8a_4_k_cu_main4cuda3std3__420unreachable_sentinelE:
	.zero		1
	.type		_ZN30_INTERNAL_c4467e8a_4_k_cu_main4cuda3std6ranges3__45__cpo5ssizeE,@object
	.size		_ZN30_INTERNAL_c4467e8a_4_k_cu_main4cuda3std6ranges3__45__cpo5ssizeE,(_ZN30_INTERNAL_c4467e8a_4_k_cu_main6thrust24THRUST_300001_SM_1000_NS12placeholders2_8E - _ZN30_INTERNAL_c4467e8a_4_k_cu_main4cuda3std6ranges3__45__cpo5ssizeE)
_ZN30_INTERNAL_c4467e8a_4_k_cu_main4cuda3std6ranges3__45__cpo5ssizeE:
	.zero		1
	.type		_ZN30_INTERNAL_c4467e8a_4_k_cu_main6thrust24THRUST_300001_SM_1000_NS12placeholders2_8E,@object
	.size		_ZN30_INTERNAL_c4467e8a_4_k_cu_main6thrust24THRUST_300001_SM_1000_NS12placeholders2_8E,(_ZN30_INTERNAL_c4467e8a_4_k_cu_main4cuda3std3__45__cpo5crendE - _ZN30_INTERNAL_c4467e8a_4_k_cu_main6thrust24THRUST_300001_SM_1000_NS12placeholders2_8E)
_ZN30_INTERNAL_c4467e8a_4_k_cu_main6thrust24THRUST_300001_SM_1000_NS12placeholders2_8E:
	.zero		1
	.type		_ZN30_INTERNAL_c4467e8a_4_k_cu_main4cuda3std3__45__cpo5crendE,@object
	.size		_ZN30_INTERNAL_c4467e8a_4_k_cu_main4cuda3std3__45__cpo5crendE,(_ZN30_INTERNAL_c4467e8a_4_k_cu_main4cuda3std6ranges3__45__cpo4prevE - _ZN30_INTERNAL_c4467e8a_4_k_cu_main4cuda3std3__45__cpo5crendE)
_ZN30_INTERNAL_c4467e8a_4_k_cu_main4cuda3std3__45__cpo5crendE:
	.zero		1
	.type		_ZN30_INTERNAL_c4467e8a_4_k_cu_main4cuda3std6ranges3__45__cpo4prevE,@object
	.size		_ZN30_INTERNAL_c4467e8a_4_k_cu_main4cuda3std6ranges3__45__cpo4prevE,(_ZN30_INTERNAL_c4467e8a_4_k_cu_main4cuda3std6ranges3__45__cpo9iter_moveE - _ZN30_INTERNAL_c4467e8a_4_k_cu_main4cuda3std6ranges3__45__cpo4prevE)
_ZN30_INTERNAL_c4467e8a_4_k_cu_main4cuda3std6ranges3__45__cpo4prevE:
	.zero		1
	.type		_ZN30_INTERNAL_c4467e8a_4_k_cu_main4cuda3std6ranges3__45__cpo9iter_moveE,@object
	.size		_ZN30_INTERNAL_c4467e8a_4_k_cu_main4cuda3std6ranges3__45__cpo9iter_moveE,(_ZN30_INTERNAL_c4467e8a_4_k_cu_main6thrust24THRUST_300001_SM_1000_NS6system6detail10sequential3seqE - _ZN30_INTERNAL_c4467e8a_4_k_cu_main4cuda3std6ranges3__45__cpo9iter_moveE)
_ZN30_INTERNAL_c4467e8a_4_k_cu_main4cuda3std6ranges3__45__cpo9iter_moveE:
	.zero		1
	.type		_ZN30_INTERNAL_c4467e8a_4_k_cu_main6thrust24THRUST_300001_SM_1000_NS6system6detail10sequential3seqE,@object
	.size		_ZN30_INTERNAL_c4467e8a_4_k_cu_main6thrust24THRUST_300001_SM_1000_NS6system6detail10sequential3seqE,(.L_31 - _ZN30_INTERNAL_c4467e8a_4_k_cu_main6thrust24THRUST_300001_SM_1000_NS6system6detail10sequential3seqE)
_ZN30_INTERNAL_c4467e8a_4_k_cu_main6thrust24THRUST_300001_SM_1000_NS6system6detail10sequential3seqE:
	.zero		1
.L_31:


//--------------------- .nv.constant0._ZN3cub18CUB_300001_SM_10006detail9transform16transform_kernelINS2_10policy_hubILb1EN4cuda3std3__45tupleIJN6thrust24THRUST_300001_SM_1000_NS6detail15normal_iteratorINSA_10device_ptrIiEEEESF_EEEE10policy1000El5saxpyNSC_INSD_IdEEEEJPiSM_EEEvT0_iT1_T2_DpNS2_10kernel_argIT3_EE --------------------------
	.section	.nv.constant0._ZN3cub18CUB_300001_SM_10006detail9transform16transform_kernelINS2_10policy_hubILb1EN4cuda3std3__45tupleIJN6thrust24THRUST_300001_SM_1000_NS6detail15normal_iteratorINSA_10device_ptrIiEEEESF_EEEE10policy1000El5saxpyNSC_INSD_IdEEEEJPiSM_EEEvT0_iT1_T2_DpNS2_10kernel_argIT3_EE,"a",@progbits
	.sectionflags	@""
	.align	4
.nv.constant0._ZN3cub18CUB_300001_SM_10006detail9transform16transform_kernelINS2_10policy_hubILb1EN4cuda3std3__45tupleIJN6thrust24THRUST_300001_SM_1000_NS6detail15normal_iteratorINSA_10device_ptrIiEEEESF_EEEE10policy1000El5saxpyNSC_INSD_IdEEEEJPiSM_EEEvT0_iT1_T2_DpNS2_10kernel_argIT3_EE:
	.zero		952


//--------------------- .nv.constant0._ZN3cub18CUB_300001_SM_10006detail9transform16transform_kernelINS2_10policy_hubILb1EN4cuda3std3__45tupleIJN6thrust24THRUST_300001_SM_1000_NS6detail15normal_iteratorINSA_10device_ptrIiEEEESF_EEEE10policy1000Ei5saxpyNSC_INSD_IdEEEEJPiSM_EEEvT0_iT1_T2_DpNS2_10kernel_argIT3_EE --------------------------
	.section	.nv.constant0._ZN3cub18CUB_300001_SM_10006detail9transform16transform_kernelINS2_10policy_hubILb1EN4cuda3std3__45tupleIJN6thrust24THRUST_300001_SM_1000_NS6detail15normal_iteratorINSA_10device_ptrIiEEEESF_EEEE10policy1000Ei5saxpyNSC_INSD_IdEEEEJPiSM_EEEvT0_iT1_T2_DpNS2_10kernel_argIT3_EE,"a",@progbits
	.sectionflags	@""
	.align	4
.nv.constant0._ZN3cub18CUB_300001_SM_10006detail9transform16transform_kernelINS2_10policy_hubILb1EN4cuda3std3__45tupleIJN6thrust24THRUST_300001_SM_1000_NS6detail15normal_iteratorINSA_10device_ptrIiEEEESF_EEEE10policy1000Ei5saxpyNSC_INSD_IdEEEEJPiSM_EEEvT0_iT1_T2_DpNS2_10kernel_argIT3_EE:
	.zero		952


//--------------------- .nv.constant0._ZN3cub18CUB_300001_SM_10006detail8for_each13static_kernelINS2_12policy_hub_t12policy_500_tEmN6thrust24THRUST_300001_SM_1000_NS8cuda_cub20__uninitialized_fill7functorINS7_10device_ptrIdEEdEEEEvT0_T1_ --------------------------
	.section	.nv.constant0._ZN3cub18CUB_300001_SM_10006detail8for_each13static_kernelINS2_12policy_hub_t12policy_500_tEmN6thrust24THRUST_300001_SM_1000_NS8cuda_cub20__uninitialized_fill7functorINS7_10device_ptrIdEEdEEEEvT0_T1_,"a",@progbits
	.sectionflags	@""
	.align	4
.nv.constant0._ZN3cub18CUB_300001_SM_10006detail8for_each13static_kernelINS2_12policy_hub_t12policy_500_tEmN6thrust24THRUST_300001_SM_1000_NS8cuda_cub20__uninitialized_fill7functorINS7_10device_ptrIdEEdEEEEvT0_T1_:
	.zero		920


//--------------------- .nv.constant0._ZN3cub18CUB_300001_SM_10006detail11EmptyKernelIvEEvv --------------------------
	.section	.nv.constant0._ZN3cub18CUB_300001_SM_10006detail11EmptyKernelIvEEvv,"a",@progbits
	.sectionflags	@""
	.align	4
.nv.constant0._ZN3cub18CUB_300001_SM_10006detail11EmptyKernelIvEEvv:
	.zero		896


//--------------------- SYMBOLS --------------------------

	.type		.nv.reservedSmem.offset0,@object
	.size		.nv.reservedSmem.offset0,0x4
